//
// Generated by NVIDIA NVVM Compiler
//
// Compiler Build ID: CL-36424714
// Cuda compilation tools, release 13.0, V13.0.88
// Based on NVVM 20.0.0
//

.version 9.0
.target sm_100
.address_size 64

	// .globl	_Z16addKernel_doublePdPKdS1_iii

.visible .entry _Z16addKernel_doublePdPKdS1_iii(
	.param .u64 .ptr .align 1 _Z16addKernel_doublePdPKdS1_iii_param_0,
	.param .u64 .ptr .align 1 _Z16addKernel_doublePdPKdS1_iii_param_1,
	.param .u64 .ptr .align 1 _Z16addKernel_doublePdPKdS1_iii_param_2,
	.param .u32 _Z16addKernel_doublePdPKdS1_iii_param_3,
	.param .u32 _Z16addKernel_doublePdPKdS1_iii_param_4,
	.param .u32 _Z16addKernel_doublePdPKdS1_iii_param_5
)
{
	.reg .pred 	%p<21>;
	.reg .b32 	%r<90>;
	.reg .b64 	%rd<42>;
	.reg .b64 	%fd<16>;

	ld.param.u64 	%rd4, [_Z16addKernel_doublePdPKdS1_iii_param_0];
	ld.param.u64 	%rd5, [_Z16addKernel_doublePdPKdS1_iii_param_1];
	ld.param.u64 	%rd6, [_Z16addKernel_doublePdPKdS1_iii_param_2];
	ld.param.u32 	%r57, [_Z16addKernel_doublePdPKdS1_iii_param_3];
	ld.param.u32 	%r58, [_Z16addKernel_doublePdPKdS1_iii_param_4];
	ld.param.u32 	%r59, [_Z16addKernel_doublePdPKdS1_iii_param_5];
	cvta.to.global.u64 	%rd1, %rd4;
	cvta.to.global.u64 	%rd2, %rd6;
	cvta.to.global.u64 	%rd3, %rd5;
	mov.u32 	%r1, %ctaid.x;
	mov.u32 	%r2, %ntid.x;
	mov.u32 	%r3, %tid.x;
	mov.u32 	%r4, %nctaid.x;
	setp.lt.s32 	%p1, %r58, 1;
	@%p1 bra 	$L__BB0_34;
	setp.lt.s32 	%p2, %r59, 1;
	@%p2 bra 	$L__BB0_18;
	and.b32  	%r5, %r58, 3;
	setp.lt.u32 	%p12, %r58, 4;
	mov.b32 	%r79, 0;
	@%p12 bra 	$L__BB0_13;
	and.b32  	%r79, %r58, 2147483644;
	neg.s32 	%r78, %r79;
	add.s32 	%r68, %r4, %r1;
	mad.lo.s32 	%r77, %r2, %r68, %r3;
	mul.lo.s32 	%r69, %r2, %r4;
	shl.b32 	%r9, %r69, 2;
	shl.b32 	%r70, %r4, 1;
	add.s32 	%r71, %r1, %r70;
	mad.lo.s32 	%r76, %r2, %r71, %r3;
	mad.lo.s32 	%r72, %r4, 3, %r1;
	mad.lo.s32 	%r75, %r2, %r72, %r3;
	mad.lo.s32 	%r74, %r2, %r1, %r3;
$L__BB0_4:
	setp.ge.s32 	%p13, %r74, %r57;
	@%p13 bra 	$L__BB0_6;
	mul.wide.s32 	%rd22, %r74, 8;
	add.s64 	%rd23, %rd3, %rd22;
	ld.global.f64 	%fd1, [%rd23];
	add.s64 	%rd24, %rd2, %rd22;
	ld.global.f64 	%fd2, [%rd24];
	add.f64 	%fd3, %fd1, %fd2;
	add.s64 	%rd25, %rd1, %rd22;
	st.global.f64 	[%rd25], %fd3;
$L__BB0_6:
	setp.ge.s32 	%p14, %r77, %r57;
	@%p14 bra 	$L__BB0_8;
	mul.wide.s32 	%rd26, %r77, 8;
	add.s64 	%rd27, %rd3, %rd26;
	ld.global.f64 	%fd4, [%rd27];
	add.s64 	%rd28, %rd2, %rd26;
	ld.global.f64 	%fd5, [%rd28];
	add.f64 	%fd6, %fd4, %fd5;
	add.s64 	%rd29, %rd1, %rd26;
	st.global.f64 	[%rd29], %fd6;
$L__BB0_8:
	setp.ge.s32 	%p15, %r76, %r57;
	@%p15 bra 	$L__BB0_10;
	mul.wide.s32 	%rd30, %r76, 8;
	add.s64 	%rd31, %rd3, %rd30;
	ld.global.f64 	%fd7, [%rd31];
	add.s64 	%rd32, %rd2, %rd30;
	ld.global.f64 	%fd8, [%rd32];
	add.f64 	%fd9, %fd7, %fd8;
	add.s64 	%rd33, %rd1, %rd30;
	st.global.f64 	[%rd33], %fd9;
$L__BB0_10:
	setp.ge.s32 	%p16, %r75, %r57;
	@%p16 bra 	$L__BB0_12;
	mul.wide.s32 	%rd34, %r75, 8;
	add.s64 	%rd35, %rd3, %rd34;
	ld.global.f64 	%fd10, [%rd35];
	add.s64 	%rd36, %rd2, %rd34;
	ld.global.f64 	%fd11, [%rd36];
	add.f64 	%fd12, %fd10, %fd11;
	add.s64 	%rd37, %rd1, %rd34;
	st.global.f64 	[%rd37], %fd12;
$L__BB0_12:
	add.s32 	%r78, %r78, 4;
	add.s32 	%r77, %r77, %r9;
	add.s32 	%r76, %r76, %r9;
	add.s32 	%r75, %r75, %r9;
	add.s32 	%r74, %r74, %r9;
	setp.ne.s32 	%p17, %r78, 0;
	@%p17 bra 	$L__BB0_4;
$L__BB0_13:
	setp.eq.s32 	%p18, %r5, 0;
	@%p18 bra 	$L__BB0_34;
	mad.lo.s32 	%r73, %r4, %r79, %r1;
	mad.lo.s32 	%r81, %r2, %r73, %r3;
	mul.lo.s32 	%r25, %r2, %r4;
	neg.s32 	%r80, %r5;
$L__BB0_15:
	.pragma "nounroll";
	setp.ge.s32 	%p19, %r81, %r57;
	@%p19 bra 	$L__BB0_17;
	mul.wide.s32 	%rd38, %r81, 8;
	add.s64 	%rd39, %rd3, %rd38;
	ld.global.f64 	%fd13, [%rd39];
	add.s64 	%rd40, %rd2, %rd38;
	ld.global.f64 	%fd14, [%rd40];
	add.f64 	%fd15, %fd13, %fd14;
	add.s64 	%rd41, %rd1, %rd38;
	st.global.f64 	[%rd41], %fd15;
$L__BB0_17:
	add.s32 	%r81, %r81, %r25;
	add.s32 	%r80, %r80, 1;
	setp.eq.s32 	%p20, %r80, 0;
	@%p20 bra 	$L__BB0_34;
	bra.uni 	$L__BB0_15;
$L__BB0_18:
	and.b32  	%r31, %r58, 3;
	setp.lt.u32 	%p3, %r58, 4;
	mov.b32 	%r87, 0;
	@%p3 bra 	$L__BB0_29;
	and.b32  	%r87, %r58, 2147483644;
	neg.s32 	%r86, %r87;
	add.s32 	%r61, %r4, %r1;
	mad.lo.s32 	%r85, %r2, %r61, %r3;
	mul.lo.s32 	%r62, %r2, %r4;
	shl.b32 	%r35, %r62, 2;
	shl.b32 	%r63, %r4, 1;
	add.s32 	%r64, %r1, %r63;
	mad.lo.s32 	%r84, %r2, %r64, %r3;
	mad.lo.s32 	%r65, %r4, 3, %r1;
	mad.lo.s32 	%r83, %r2, %r65, %r3;
	mad.lo.s32 	%r82, %r2, %r1, %r3;
$L__BB0_20:
	setp.ge.s32 	%p4, %r82, %r57;
	@%p4 bra 	$L__BB0_22;
	mul.wide.s32 	%rd7, %r82, 8;
	add.s64 	%rd8, %rd1, %rd7;
	mov.b64 	%rd9, 0;
	st.global.u64 	[%rd8], %rd9;
$L__BB0_22:
	setp.ge.s32 	%p5, %r85, %r57;
	@%p5 bra 	$L__BB0_24;
	mul.wide.s32 	%rd10, %r85, 8;
	add.s64 	%rd11, %rd1, %rd10;
	mov.b64 	%rd12, 0;
	st.global.u64 	[%rd11], %rd12;
$L__BB0_24:
	setp.ge.s32 	%p6, %r84, %r57;
	@%p6 bra 	$L__BB0_26;
	mul.wide.s32 	%rd13, %r84, 8;
	add.s64 	%rd14, %rd1, %rd13;
	mov.b64 	%rd15, 0;
	st.global.u64 	[%rd14], %rd15;
$L__BB0_26:
	setp.ge.s32 	%p7, %r83, %r57;
	@%p7 bra 	$L__BB0_28;
	mul.wide.s32 	%rd16, %r83, 8;
	add.s64 	%rd17, %rd1, %rd16;
	mov.b64 	%rd18, 0;
	st.global.u64 	[%rd17], %rd18;
$L__BB0_28:
	add.s32 	%r86, %r86, 4;
	add.s32 	%r85, %r85, %r35;
	add.s32 	%r84, %r84, %r35;
	add.s32 	%r83, %r83, %r35;
	add.s32 	%r82, %r82, %r35;
	setp.ne.s32 	%p8, %r86, 0;
	@%p8 bra 	$L__BB0_20;
$L__BB0_29:
	setp.eq.s32 	%p9, %r31, 0;
	@%p9 bra 	$L__BB0_34;
	mad.lo.s32 	%r66, %r4, %r87, %r1;
	mad.lo.s32 	%r89, %r2, %r66, %r3;
	mul.lo.s32 	%r51, %r2, %r4;
	neg.s32 	%r88, %r31;
$L__BB0_31:
	.pragma "nounroll";
	setp.ge.s32 	%p10, %r89, %r57;
	@%p10 bra 	$L__BB0_33;
	mul.wide.s32 	%rd19, %r89, 8;
	add.s64 	%rd20, %rd1, %rd19;
	mov.b64 	%rd21, 0;
	st.global.u64 	[%rd20], %rd21;
$L__BB0_33:
	add.s32 	%r89, %r89, %r51;
	add.s32 	%r88, %r88, 1;
	setp.ne.s32 	%p11, %r88, 0;
	@%p11 bra 	$L__BB0_31;
$L__BB0_34:
	ret;

}
	// .globl	_Z15addKernel_floatPfPKfS1_iii
.visible .entry _Z15addKernel_floatPfPKfS1_iii(
	.param .u64 .ptr .align 1 _Z15addKernel_floatPfPKfS1_iii_param_0,
	.param .u64 .ptr .align 1 _Z15addKernel_floatPfPKfS1_iii_param_1,
	.param .u64 .ptr .align 1 _Z15addKernel_floatPfPKfS1_iii_param_2,
	.param .u32 _Z15addKernel_floatPfPKfS1_iii_param_3,
	.param .u32 _Z15addKernel_floatPfPKfS1_iii_param_4,
	.param .u32 _Z15addKernel_floatPfPKfS1_iii_param_5
)
{
	.reg .pred 	%p<21>;
	.reg .b32 	%r<95>;
	.reg .b32 	%f<16>;
	.reg .b64 	%rd<37>;

	ld.param.u64 	%rd4, [_Z15addKernel_floatPfPKfS1_iii_param_0];
	ld.param.u64 	%rd5, [_Z15addKernel_floatPfPKfS1_iii_param_1];
	ld.param.u64 	%rd6, [_Z15addKernel_floatPfPKfS1_iii_param_2];
	ld.param.u32 	%r57, [_Z15addKernel_floatPfPKfS1_iii_param_3];
	ld.param.u32 	%r58, [_Z15addKernel_floatPfPKfS1_iii_param_4];
	ld.param.u32 	%r59, [_Z15addKernel_floatPfPKfS1_iii_param_5];
	cvta.to.global.u64 	%rd1, %rd4;
	cvta.to.global.u64 	%rd2, %rd6;
	cvta.to.global.u64 	%rd3, %rd5;
	mov.u32 	%r1, %ctaid.x;
	mov.u32 	%r2, %ntid.x;
	mov.u32 	%r3, %tid.x;
	mov.u32 	%r4, %nctaid.x;
	setp.lt.s32 	%p1, %r58, 1;
	@%p1 bra 	$L__BB1_34;
	setp.lt.s32 	%p2, %r59, 1;
	@%p2 bra 	$L__BB1_18;
	and.b32  	%r5, %r58, 3;
	setp.lt.u32 	%p12, %r58, 4;
	mov.b32 	%r84, 0;
	@%p12 bra 	$L__BB1_13;
	and.b32  	%r84, %r58, 2147483644;
	neg.s32 	%r83, %r84;
	add.s32 	%r73, %r4, %r1;
	mad.lo.s32 	%r82, %r2, %r73, %r3;
	mul.lo.s32 	%r74, %r2, %r4;
	shl.b32 	%r9, %r74, 2;
	shl.b32 	%r75, %r4, 1;
	add.s32 	%r76, %r1, %r75;
	mad.lo.s32 	%r81, %r2, %r76, %r3;
	mad.lo.s32 	%r77, %r4, 3, %r1;
	mad.lo.s32 	%r80, %r2, %r77, %r3;
	mad.lo.s32 	%r79, %r2, %r1, %r3;
$L__BB1_4:
	setp.ge.s32 	%p13, %r79, %r57;
	@%p13 bra 	$L__BB1_6;
	mul.wide.s32 	%rd17, %r79, 4;
	add.s64 	%rd18, %rd3, %rd17;
	ld.global.f32 	%f1, [%rd18];
	add.s64 	%rd19, %rd2, %rd17;
	ld.global.f32 	%f2, [%rd19];
	add.f32 	%f3, %f1, %f2;
	add.s64 	%rd20, %rd1, %rd17;
	st.global.f32 	[%rd20], %f3;
$L__BB1_6:
	setp.ge.s32 	%p14, %r82, %r57;
	@%p14 bra 	$L__BB1_8;
	mul.wide.s32 	%rd21, %r82, 4;
	add.s64 	%rd22, %rd3, %rd21;
	ld.global.f32 	%f4, [%rd22];
	add.s64 	%rd23, %rd2, %rd21;
	ld.global.f32 	%f5, [%rd23];
	add.f32 	%f6, %f4, %f5;
	add.s64 	%rd24, %rd1, %rd21;
	st.global.f32 	[%rd24], %f6;
$L__BB1_8:
	setp.ge.s32 	%p15, %r81, %r57;
	@%p15 bra 	$L__BB1_10;
	mul.wide.s32 	%rd25, %r81, 4;
	add.s64 	%rd26, %rd3, %rd25;
	ld.global.f32 	%f7, [%rd26];
	add.s64 	%rd27, %rd2, %rd25;
	ld.global.f32 	%f8, [%rd27];
	add.f32 	%f9, %f7, %f8;
	add.s64 	%rd28, %rd1, %rd25;
	st.global.f32 	[%rd28], %f9;
$L__BB1_10:
	setp.ge.s32 	%p16, %r80, %r57;
	@%p16 bra 	$L__BB1_12;
	mul.wide.s32 	%rd29, %r80, 4;
	add.s64 	%rd30, %rd3, %rd29;
	ld.global.f32 	%f10, [%rd30];
	add.s64 	%rd31, %rd2, %rd29;
	ld.global.f32 	%f11, [%rd31];
	add.f32 	%f12, %f10, %f11;
	add.s64 	%rd32, %rd1, %rd29;
	st.global.f32 	[%rd32], %f12;
$L__BB1_12:
	add.s32 	%r83, %r83, 4;
	add.s32 	%r82, %r82, %r9;
	add.s32 	%r81, %r81, %r9;
	add.s32 	%r80, %r80, %r9;
	add.s32 	%r79, %r79, %r9;
	setp.ne.s32 	%p17, %r83, 0;
	@%p17 bra 	$L__BB1_4;
$L__BB1_13:
	setp.eq.s32 	%p18, %r5, 0;
	@%p18 bra 	$L__BB1_34;
	mad.lo.s32 	%r78, %r4, %r84, %r1;
	mad.lo.s32 	%r86, %r2, %r78, %r3;
	mul.lo.s32 	%r25, %r2, %r4;
	neg.s32 	%r85, %r5;
$L__BB1_15:
	.pragma "nounroll";
	setp.ge.s32 	%p19, %r86, %r57;
	@%p19 bra 	$L__BB1_17;
	mul.wide.s32 	%rd33, %r86, 4;
	add.s64 	%rd34, %rd3, %rd33;
	ld.global.f32 	%f13, [%rd34];
	add.s64 	%rd35, %rd2, %rd33;
	ld.global.f32 	%f14, [%rd35];
	add.f32 	%f15, %f13, %f14;
	add.s64 	%rd36, %rd1, %rd33;
	st.global.f32 	[%rd36], %f15;
$L__BB1_17:
	add.s32 	%r86, %r86, %r25;
	add.s32 	%r85, %r85, 1;
	setp.eq.s32 	%p20, %r85, 0;
	@%p20 bra 	$L__BB1_34;
	bra.uni 	$L__BB1_15;
$L__BB1_18:
	and.b32  	%r31, %r58, 3;
	setp.lt.u32 	%p3, %r58, 4;
	mov.b32 	%r92, 0;
	@%p3 bra 	$L__BB1_29;
	and.b32  	%r92, %r58, 2147483644;
	neg.s32 	%r91, %r92;
	add.s32 	%r61, %r4, %r1;
	mad.lo.s32 	%r90, %r2, %r61, %r3;
	mul.lo.s32 	%r62, %r2, %r4;
	shl.b32 	%r35, %r62, 2;
	shl.b32 	%r63, %r4, 1;
	add.s32 	%r64, %r1, %r63;
	mad.lo.s32 	%r89, %r2, %r64, %r3;
	mad.lo.s32 	%r65, %r4, 3, %r1;
	mad.lo.s32 	%r88, %r2, %r65, %r3;
	mad.lo.s32 	%r87, %r2, %r1, %r3;
$L__BB1_20:
	setp.ge.s32 	%p4, %r87, %r57;
	@%p4 bra 	$L__BB1_22;
	mul.wide.s32 	%rd7, %r87, 4;
	add.s64 	%rd8, %rd1, %rd7;
	mov.b32 	%r66, 0;
	st.global.u32 	[%rd8], %r66;
$L__BB1_22:
	setp.ge.s32 	%p5, %r90, %r57;
	@%p5 bra 	$L__BB1_24;
	mul.wide.s32 	%rd9, %r90, 4;
	add.s64 	%rd10, %rd1, %rd9;
	mov.b32 	%r67, 0;
	st.global.u32 	[%rd10], %r67;
$L__BB1_24:
	setp.ge.s32 	%p6, %r89, %r57;
	@%p6 bra 	$L__BB1_26;
	mul.wide.s32 	%rd11, %r89, 4;
	add.s64 	%rd12, %rd1, %rd11;
	mov.b32 	%r68, 0;
	st.global.u32 	[%rd12], %r68;
$L__BB1_26:
	setp.ge.s32 	%p7, %r88, %r57;
	@%p7 bra 	$L__BB1_28;
	mul.wide.s32 	%rd13, %r88, 4;
	add.s64 	%rd14, %rd1, %rd13;
	mov.b32 	%r69, 0;
	st.global.u32 	[%rd14], %r69;
$L__BB1_28:
	add.s32 	%r91, %r91, 4;
	add.s32 	%r90, %r90, %r35;
	add.s32 	%r89, %r89, %r35;
	add.s32 	%r88, %r88, %r35;
	add.s32 	%r87, %r87, %r35;
	setp.ne.s32 	%p8, %r91, 0;
	@%p8 bra 	$L__BB1_20;
$L__BB1_29:
	setp.eq.s32 	%p9, %r31, 0;
	@%p9 bra 	$L__BB1_34;
	mad.lo.s32 	%r70, %r4, %r92, %r1;
	mad.lo.s32 	%r94, %r2, %r70, %r3;
	mul.lo.s32 	%r51, %r2, %r4;
	neg.s32 	%r93, %r31;
$L__BB1_31:
	.pragma "nounroll";
	setp.ge.s32 	%p10, %r94, %r57;
	@%p10 bra 	$L__BB1_33;
	mul.wide.s32 	%rd15, %r94, 4;
	add.s64 	%rd16, %rd1, %rd15;
	mov.b32 	%r71, 0;
	st.global.u32 	[%rd16], %r71;
$L__BB1_33:
	add.s32 	%r94, %r94, %r51;
	add.s32 	%r93, %r93, 1;
	setp.ne.s32 	%p11, %r93, 0;
	@%p11 bra 	$L__BB1_31;
$L__BB1_34:
	ret;

}


// ===== COMPILED SASS (sm_100) =====

	.target	sm_100

	.elftype	@"ET_EXEC"


//--------------------- .note.nv.tkinfo           --------------------------
	.section	.note.nv.tkinfo,"",@"SHT_NOTE"
	.sectionflags	@"SHF_NOTE_NV_TKINFO"
	.tkinfo
        /*0018*/ 	.word	0x00000002
        /*0030*/ 	.string	""
        /*0030*/ 	.string	"ptxas"
        /*0030*/ 	.string	"Cuda compilation tools, release 13.0, V13.0.88"
        /*0030*/ 	.string	"Build cuda_13.0.r13.0/compiler.36424714_0"
        /*0030*/ 	.string	"-arch sm_100 -m 64 "



//--------------------- .note.nv.cuinfo           --------------------------
	.section	.note.nv.cuinfo,"",@"SHT_NOTE"
	.sectionflags	@"SHF_NOTE_NV_CUINFO"
        /*0018*/ 	.short	0x0002
        /*001a*/ 	.short	0x0064
        /*001c*/ 	.short	0x0082
	.zero		2


//--------------------- .nv.info                  --------------------------
	.section	.nv.info,"",@"SHT_CUDA_INFO"
	.align	4


	//----- nvinfo : EIATTR_REGCOUNT
	.align		4
        /*0000*/ 	.byte	0x04, 0x2f
        /*0002*/ 	.short	(.L_1 - .L_0)
	.align		4
.L_0:
        /*0004*/ 	.word	index@(_Z16addKernel_doublePdPKdS1_iii)
        /*0008*/ 	.word	0x00000020


	//----- nvinfo : EIATTR_FRAME_SIZE
	.align		4
.L_1:
        /*000c*/ 	.byte	0x04, 0x11
        /*000e*/ 	.short	(.L_3 - .L_2)
	.align		4
.L_2:
        /*0010*/ 	.word	index@(_Z16addKernel_doublePdPKdS1_iii)
        /*0014*/ 	.word	0x00000000


	//----- nvinfo : EIATTR_REGCOUNT
	.align		4
.L_3:
        /*0018*/ 	.byte	0x04, 0x2f
        /*001a*/ 	.short	(.L_5 - .L_4)
	.align		4
.L_4:
        /*001c*/ 	.word	index@(_Z15addKernel_floatPfPKfS1_iii)
        /*0020*/ 	.word	0x00000020


	//----- nvinfo : EIATTR_FRAME_SIZE
	.align		4
.L_5:
        /*0024*/ 	.byte	0x04, 0x11
        /*0026*/ 	.short	(.L_7 - .L_6)
	.align		4
.L_6:
        /*0028*/ 	.word	index@(_Z15addKernel_floatPfPKfS1_iii)
        /*002c*/ 	.word	0x00000000


	//----- nvinfo : EIATTR_MIN_STACK_SIZE
	.align		4
.L_7:
        /*0030*/ 	.byte	0x04, 0x12
        /*0032*/ 	.short	(.L_9 - .L_8)
	.align		4
.L_8:
        /*0034*/ 	.word	index@(_Z15addKernel_floatPfPKfS1_iii)
        /*0038*/ 	.word	0x00000000


	//----- nvinfo : EIATTR_MIN_STACK_SIZE
	.align		4
.L_9:
        /*003c*/ 	.byte	0x04, 0x12
        /*003e*/ 	.short	(.L_11 - .L_10)
	.align		4
.L_10:
        /*0040*/ 	.word	index@(_Z16addKernel_doublePdPKdS1_iii)
        /*0044*/ 	.word	0x00000000
.L_11:


//--------------------- .nv.compat                --------------------------
	.section	.nv.compat,"",@"SHT_CUDA_COMPAT_INFO"
	.align	4
        /*0000*/ 	.byte	0x02, 0x09, 0x00, 0x00, 0x02, 0x02, 0x01, 0x00, 0x02, 0x05, 0x05, 0x00, 0x03, 0x07, 0x01, 0x01
        /*0010*/ 	.byte	0x02, 0x03, 0x00, 0x00, 0x02, 0x06, 0x01, 0x00, 0x04, 0x0b, 0x08, 0x00, 0x01, 0x00, 0x00, 0x00
        /*0020*/ 	.byte	0x00, 0x00, 0x00, 0x00


//--------------------- .nv.info._Z15addKernel_floatPfPKfS1_iii --------------------------
	.section	.nv.info._Z15addKernel_floatPfPKfS1_iii,"",@"SHT_CUDA_INFO"
	.sectionflags	@""
	.align	4


	//----- nvinfo : EIATTR_CUDA_API_VERSION
	.align		4
        /*0000*/ 	.byte	0x04, 0x37
        /*0002*/ 	.short	(.L_13 - .L_12)
.L_12:
        /*0004*/ 	.word	0x00000082


	//----- nvinfo : EIATTR_KPARAM_INFO
	.align		4
.L_13:
        /*0008*/ 	.byte	0x04, 0x17
        /*000a*/ 	.short	(.L_15 - .L_14)
.L_14:
        /*000c*/ 	.word	0x00000000
        /*0010*/ 	.short	0x0005
        /*0012*/ 	.short	0x0020
        /*0014*/ 	.byte	0x00, 0xf0, 0x11, 0x00


	//----- nvinfo : EIATTR_KPARAM_INFO
	.align		4
.L_15:
        /*0018*/ 	.byte	0x04, 0x17
        /*001a*/ 	.short	(.L_17 - .L_16)
.L_16:
        /*001c*/ 	.word	0x00000000
        /*0020*/ 	.short	0x0004
        /*0022*/ 	.short	0x001c
        /*0024*/ 	.byte	0x00, 0xf0, 0x11, 0x00


	//----- nvinfo : EIATTR_KPARAM_INFO
	.align		4
.L_17:
        /*0028*/ 	.byte	0x04, 0x17
        /*002a*/ 	.short	(.L_19 - .L_18)
.L_18:
        /*002c*/ 	.word	0x00000000
        /*0030*/ 	.short	0x0003
        /*0032*/ 	.short	0x0018
        /*0034*/ 	.byte	0x00, 0xf0, 0x11, 0x00


	//----- nvinfo : EIATTR_KPARAM_INFO
	.align		4
.L_19:
        /*0038*/ 	.byte	0x04, 0x17
        /*003a*/ 	.short	(.L_21 - .L_20)
.L_20:
        /*003c*/ 	.word	0x00000000
        /*0040*/ 	.short	0x0002
        /*0042*/ 	.short	0x0010
        /*0044*/ 	.byte	0x00, 0xf5, 0x21, 0x00


	//----- nvinfo : EIATTR_KPARAM_INFO
	.align		4
.L_21:
        /*0048*/ 	.byte	0x04, 0x17
        /*004a*/ 	.short	(.L_23 - .L_22)
.L_22:
        /*004c*/ 	.word	0x00000000
        /*0050*/ 	.short	0x0001
        /*0052*/ 	.short	0x0008
        /*0054*/ 	.byte	0x00, 0xf5, 0x21, 0x00


	//----- nvinfo : EIATTR_KPARAM_INFO
	.align		4
.L_23:
        /*0058*/ 	.byte	0x04, 0x17
        /*005a*/ 	.short	(.L_25 - .L_24)
.L_24:
        /*005c*/ 	.word	0x00000000
        /*0060*/ 	.short	0x0000
        /*0062*/ 	.short	0x0000
        /*0064*/ 	.byte	0x00, 0xf5, 0x21, 0x00


	//----- nvinfo : EIATTR_SPARSE_MMA_MASK
	.align		4
.L_25:
        /*0068*/ 	.byte	0x03, 0x50
        /*006a*/ 	.short	0x0000


	//----- nvinfo : EIATTR_MAXREG_COUNT
	.align		4
        /*006c*/ 	.byte	0x03, 0x1b
        /*006e*/ 	.short	0x00ff


	//----- nvinfo : EIATTR_MERCURY_ISA_VERSION
	.align		4
        /*0070*/ 	.byte	0x03, 0x5f
        /*0072*/ 	.short	0x0101


	//----- nvinfo : EIATTR_VRC_CTA_INIT_COUNT
	.align		4
        /*0074*/ 	.byte	0x02, 0x4a
	.zero		1
	.zero		1


	//----- nvinfo : EIATTR_EXIT_INSTR_OFFSETS
	.align		4
        /*0078*/ 	.byte	0x04, 0x1c
        /*007a*/ 	.short	(.L_27 - .L_26)


	//   ....[0]....
.L_26:
        /*007c*/ 	.word	0x00000030


	//   ....[1]....
        /*0080*/ 	.word	0x00001830


	//   ....[2]....
        /*0084*/ 	.word	0x00001960


	//   ....[3]....
        /*0088*/ 	.word	0x00001c00


	//   ....[4]....
        /*008c*/ 	.word	0x00001ce0


	//----- nvinfo : EIATTR_CBANK_PARAM_SIZE
	.align		4
.L_27:
        /*0090*/ 	.byte	0x03, 0x19
        /*0092*/ 	.short	0x0024


	//----- nvinfo : EIATTR_PARAM_CBANK
	.align		4
        /*0094*/ 	.byte	0x04, 0x0a
        /*0096*/ 	.short	(.L_29 - .L_28)
	.align		4
.L_28:
        /*0098*/ 	.word	index@(.nv.constant0._Z15addKernel_floatPfPKfS1_iii)
        /*009c*/ 	.short	0x0380
        /*009e*/ 	.short	0x0024


	//----- nvinfo : EIATTR_SW_WAR
	.align		4
.L_29:
        /*00a0*/ 	.byte	0x04, 0x36
        /*00a2*/ 	.short	(.L_31 - .L_30)
.L_30:
        /*00a4*/ 	.word	0x00000008
.L_31:


//--------------------- .nv.info._Z16addKernel_doublePdPKdS1_iii --------------------------
	.section	.nv.info._Z16addKernel_doublePdPKdS1_iii,"",@"SHT_CUDA_INFO"
	.sectionflags	@""
	.align	4


	//----- nvinfo : EIATTR_CUDA_API_VERSION
	.align		4
        /*0000*/ 	.byte	0x04, 0x37
        /*0002*/ 	.short	(.L_33 - .L_32)
.L_32:
        /*0004*/ 	.word	0x00000082


	//----- nvinfo : EIATTR_KPARAM_INFO
	.align		4
.L_33:
        /*0008*/ 	.byte	0x04, 0x17
        /*000a*/ 	.short	(.L_35 - .L_34)
.L_34:
        /*000c*/ 	.word	0x00000000
        /*0010*/ 	.short	0x0005
        /*0012*/ 	.short	0x0020
        /*0014*/ 	.byte	0x00, 0xf0, 0x11, 0x00


	//----- nvinfo : EIATTR_KPARAM_INFO
	.align		4
.L_35:
        /*0018*/ 	.byte	0x04, 0x17
        /*001a*/ 	.short	(.L_37 - .L_36)
.L_36:
        /*001c*/ 	.word	0x00000000
        /*0020*/ 	.short	0x0004
        /*0022*/ 	.short	0x001c
        /*0024*/ 	.byte	0x00, 0xf0, 0x11, 0x00


	//----- nvinfo : EIATTR_KPARAM_INFO
	.align		4
.L_37:
        /*0028*/ 	.byte	0x04, 0x17
        /*002a*/ 	.short	(.L_39 - .L_38)
.L_38:
        /*002c*/ 	.word	0x00000000
        /*0030*/ 	.short	0x0003
        /*0032*/ 	.short	0x0018
        /*0034*/ 	.byte	0x00, 0xf0, 0x11, 0x00


	//----- nvinfo : EIATTR_KPARAM_INFO
	.align		4
.L_39:
        /*0038*/ 	.byte	0x04, 0x17
        /*003a*/ 	.short	(.L_41 - .L_40)
.L_40:
        /*003c*/ 	.word	0x00000000
        /*0040*/ 	.short	0x0002
        /*0042*/ 	.short	0x0010
        /*0044*/ 	.byte	0x00, 0xf5, 0x21, 0x00


	//----- nvinfo : EIATTR_KPARAM_INFO
	.align		4
.L_41:
        /*0048*/ 	.byte	0x04, 0x17
        /*004a*/ 	.short	(.L_43 - .L_42)
.L_42:
        /*004c*/ 	.word	0x00000000
        /*0050*/ 	.short	0x0001
        /*0052*/ 	.short	0x0008
        /*0054*/ 	.byte	0x00, 0xf5, 0x21, 0x00


	//----- nvinfo : EIATTR_KPARAM_INFO
	.align		4
.L_43:
        /*0058*/ 	.byte	0x04, 0x17
        /*005a*/ 	.short	(.L_45 - .L_44)
.L_44:
        /*005c*/ 	.word	0x00000000
        /*0060*/ 	.short	0x0000
        /*0062*/ 	.short	0x0000
        /*0064*/ 	.byte	0x00, 0xf5, 0x21, 0x00


	//----- nvinfo : EIATTR_SPARSE_MMA_MASK
	.align		4
.L_45:
        /*0068*/ 	.byte	0x03, 0x50
        /*006a*/ 	.short	0x0000


	//----- nvinfo : EIATTR_MAXREG_COUNT
	.align		4
        /*006c*/ 	.byte	0x03, 0x1b
        /*006e*/ 	.short	0x00ff


	//----- nvinfo : EIATTR_MERCURY_ISA_VERSION
	.align		4
        /*0070*/ 	.byte	0x03, 0x5f
        /*0072*/ 	.short	0x0101


	//----- nvinfo : EIATTR_VRC_CTA_INIT_COUNT
	.align		4
        /*0074*/ 	.byte	0x02, 0x4a
	.zero		1
	.zero		1


	//----- nvinfo : EIATTR_EXIT_INSTR_OFFSETS
	.align		4
        /*0078*/ 	.byte	0x04, 0x1c
        /*007a*/ 	.short	(.L_47 - .L_46)


	//   ....[0]....
.L_46:
        /*007c*/ 	.word	0x00000030


	//   ....[1]....
        /*0080*/ 	.word	0x00001830


	//   ....[2]....
        /*0084*/ 	.word	0x00001960


	//   ....[3]....
        /*0088*/ 	.word	0x00001c00


	//   ....[4]....
        /*008c*/ 	.word	0x00001ce0


	//----- nvinfo : EIATTR_CBANK_PARAM_SIZE
	.align		4
.L_47:
        /*0090*/ 	.byte	0x03, 0x19
        /*0092*/ 	.short	0x0024


	//----- nvinfo : EIATTR_PARAM_CBANK
	.align		4
        /*0094*/ 	.byte	0x04, 0x0a
        /*0096*/ 	.short	(.L_49 - .L_48)
	.align		4
.L_48:
        /*0098*/ 	.word	index@(.nv.constant0._Z16addKernel_doublePdPKdS1_iii)
        /*009c*/ 	.short	0x0380
        /*009e*/ 	.short	0x0024


	//----- nvinfo : EIATTR_SW_WAR
	.align		4
.L_49:
        /*00a0*/ 	.byte	0x04, 0x36
        /*00a2*/ 	.short	(.L_51 - .L_50)
.L_50:
        /*00a4*/ 	.word	0x00000008
.L_51:


//--------------------- .nv.callgraph             --------------------------
	.section	.nv.callgraph,"",@"SHT_CUDA_CALLGRAPH"
	.align	4
	.sectionentsize	8
	.align		4
        /*0000*/ 	.word	0x00000000
	.align		4
        /*0004*/ 	.word	0xffffffff
	.align		4
        /*0008*/ 	.word	0x00000000
	.align		4
        /*000c*/ 	.word	0xfffffffe
	.align		4
        /*0010*/ 	.word	0x00000000
	.align		4
        /*0014*/ 	.word	0xfffffffd
	.align		4
        /*0018*/ 	.word	0x00000000
	.align		4
        /*001c*/ 	.word	0xfffffffc


//--------------------- .text._Z15addKernel_floatPfPKfS1_iii --------------------------
	.section	.text._Z15addKernel_floatPfPKfS1_iii,"ax",@progbits
	.align	128
        .global         _Z15addKernel_floatPfPKfS1_iii
        .type           _Z15addKernel_floatPfPKfS1_iii,@function
        .size           _Z15addKernel_floatPfPKfS1_iii,(.L_x_22 - _Z15addKernel_floatPfPKfS1_iii)
        .other          _Z15addKernel_floatPfPKfS1_iii,@"STO_CUDA_ENTRY STV_DEFAULT"
_Z15addKernel_floatPfPKfS1_iii:
.text._Z15addKernel_floatPfPKfS1_iii:
[----:B------:R-:W-:Y:S08]  /*0000*/  LDC R1, c[0x0][0x37c] ;  /* 0x0000df00ff017b82 */ /* 0x000ff00000000800 */
[----:B------:R-:W0:Y:S02]  /*0010*/  LDC R6, c[0x0][0x39c] ;  /* 0x0000e700ff067b82 */ /* 0x000e240000000800 */
[----:B0-----:R-:W-:-:S13]  /*0020*/  ISETP.GE.AND P0, PT, R6, 0x1, PT ;  /* 0x000000010600780c */ /* 0x001fda0003f06270 */
[----:B------:R-:W-:Y:S05]  /*0030*/  @!P0 EXIT ;  /* 0x000000000000894d */ /* 0x000fea0003800000 */
[----:B------:R-:W0:Y:S01]  /*0040*/  LDCU UR7, c[0x0][0x3a0] ;  /* 0x00007400ff0777ac */ /* 0x000e220008000800 */
[----:B------:R-:W1:Y:S01]  /*0050*/  S2R R0, SR_CTAID.X ;  /* 0x0000000000007919 */ /* 0x000e620000002500 */
[----:B------:R-:W2:Y:S01]  /*0060*/  LDCU UR6, c[0x0][0x360] ;  /* 0x00006c00ff0677ac */ /* 0x000ea20008000800 */
[----:B------:R-:W3:Y:S01]  /*0070*/  S2R R3, SR_TID.X ;  /* 0x0000000000037919 */ /* 0x000ee20000002100 */
[----:B------:R-:W4:Y:S01]  /*0080*/  LDC R5, c[0x0][0x370] ;  /* 0x0000dc00ff057b82 */ /* 0x000f220000000800 */
[----:B------:R-:W1:Y:S01]  /*0090*/  LDCU.64 UR4, c[0x0][0x358] ;  /* 0x00006b00ff0477ac */ /* 0x000e620008000a00 */
[----:B0-----:R-:W-:-:S09]  /*00a0*/  UISETP.GE.AND UP0, UPT, UR7, 0x1, UPT ;  /* 0x000000010700788c */ /* 0x001fd2000bf06270 */
[----:B--2---:R-:W-:Y:S05]  /*00b0*/  BRA.U !UP0, `(.L_x_0) ;  /* 0x0000001908347547 */ /* 0x004fea000b800000 */
[C---:B------:R-:W-:Y:S01]  /*00c0*/  ISETP.GE.U32.AND P0, PT, R6.reuse, 0x4, PT ;  /* 0x000000040600780c */ /* 0x040fe20003f06070 */
[----:B------:R-:W-:Y:S01]  /*00d0*/  HFMA2 R4, -RZ, RZ, 0, 0 ;  /* 0x00000000ff047431 */ /* 0x000fe200000001ff */
[----:B------:R-:W-:-:S11]  /*00e0*/  LOP3.LUT R2, R6, 0x3, RZ, 0xc0, !PT ;  /* 0x0000000306027812 */ /* 0x000fd600078ec0ff */
[----:B------:R-:W-:Y:S05]  /*00f0*/  @!P0 BRA `(.L_x_1) ;  /* 0x0000001400c88947 */ /* 0x000fea0003800000 */
[----:B------:R-:W-:Y:S01]  /*0100*/  LOP3.LUT R4, R6, 0x7ffffffc, RZ, 0xc0, !PT ;  /* 0x7ffffffc06047812 */ /* 0x000fe200078ec0ff */
[C---:B-1--4-:R-:W-:Y:S01]  /*0110*/  IMAD R12, R5.reuse, 0x3, R0 ;  /* 0x00000003050c7824 */ /* 0x052fe200078e0200 */
[----:B------:R-:W-:Y:S01]  /*0120*/  IADD3 R8, PT, PT, R0, R5, RZ ;  /* 0x0000000500087210 */ /* 0x000fe20007ffe0ff */
[----:B------:R-:W0:Y:S01]  /*0130*/  LDCU UR8, c[0x0][0x398] ;  /* 0x00007300ff0877ac */ /* 0x000e220008000800 */
[----:B------:R-:W-:Y:S01]  /*0140*/  IADD3 R7, PT, PT, -R4, RZ, RZ ;  /* 0x000000ff04077210 */ /* 0x000fe20007ffe1ff */
[C---:B------:R-:W-:Y:S01]  /*0150*/  IMAD R6, R5.reuse, UR6, RZ ;  /* 0x0000000605067c24 */ /* 0x040fe2000f8e02ff */
[----:B------:R-:W-:Y:S01]  /*0160*/  LEA R10, R5, R0, 0x1 ;  /* 0x00000000050a7211 */ /* 0x000fe200078e08ff */
[--C-:B---3--:R-:W-:Y:S01]  /*0170*/  IMAD R15, R0, UR6, R3.reuse ;  /* 0x00000006000f7c24 */ /* 0x108fe2000f8e0203 */
[----:B------:R-:W-:Y:S01]  /*0180*/  ISETP.GE.AND P0, PT, R7, RZ, PT ;  /* 0x000000ff0700720c */ /* 0x000fe20003f06270 */
[--C-:B------:R-:W-:Y:S02]  /*0190*/  IMAD R11, R8, UR6, R3.reuse ;  /* 0x00000006080b7c24 */ /* 0x100fe4000f8e0203 */
[----:B------:R-:W-:-:S02]  /*01a0*/  IMAD R13, R10, UR6, R3 ;  /* 0x000000060a0d7c24 */ /* 0x000fc4000f8e0203 */
[----:B------:R-:W-:-:S08]  /*01b0*/  IMAD R9, R12, UR6, R3 ;  /* 0x000000060c097c24 */ /* 0x000fd0000f8e0203 */
[----:B0-----:R-:W-:Y:S05]  /*01c0*/  @P0 BRA `(.L_x_2) ;  /* 0x0000001000c80947 */ /* 0x001fea0003800000 */
[----:B------:R-:W-:Y:S02]  /*01d0*/  IADD3 R8, PT, PT, -R7, RZ, RZ ;  /* 0x000000ff07087210 */ /* 0x000fe40007ffe1ff */
[----:B------:R-:W-:Y:S02]  /*01e0*/  PLOP3.LUT P0, PT, PT, PT, PT, 0x80, 0x8 ;  /* 0x000000000008781c */ /* 0x000fe40003f0f070 */
[----:B------:R-:W-:-:S13]  /*01f0*/  ISETP.GT.AND P1, PT, R8, 0xc, PT ;  /* 0x0000000c0800780c */ /* 0x000fda0003f24270 */
[----:B------:R-:W-:Y:S05]  /*0200*/  @!P1 BRA `(.L_x_3) ;  /* 0x0000000c00149947 */ /* 0x000fea0003800000 */
[----:B------:R-:W-:Y:S01]  /*0210*/  PLOP3.LUT P0, PT, PT, PT, PT, 0x8, 0x80 ;  /* 0x000000000080781c */ /* 0x000fe20003f0e170 */
[----:B------:R-:W0:-:S12]  /*0220*/  LDCU UR7, c[0x0][0x398] ;  /* 0x00007300ff0777ac */ /* 0x000e180008000800 */
.L_x_4:
[----:B0-----:R-:W-:Y:S01]  /*0230*/  ISETP.GE.AND P1, PT, R15, UR7, PT ;  /* 0x000000070f007c0c */ /* 0x001fe2000bf26270 */
[----:B-1----:R-:W0:Y:S01]  /*0240*/  LDC.64 R24, c[0x0][0x388] ;  /* 0x0000e200ff187b82 */ /* 0x002e220000000a00 */
[----:B------:R-:W-:-:S07]  /*0250*/  ISETP.GE.AND P2, PT, R11, UR7, PT ;  /* 0x000000070b007c0c */ /* 0x000fce000bf46270 */
[----:B------:R-:W1:Y:S08]  /*0260*/  LDC.64 R16, c[0x0][0x380] ;  /* 0x0000e000ff107b82 */ /* 0x000e700000000a00 */
[----:B------:R-:W2:Y:S01]  /*0270*/  @!P1 LDC.64 R28, c[0x0][0x390] ;  /* 0x0000e400ff1c9b82 */ /* 0x000ea20000000a00 */
[----:B0-----:R-:W-:-:S07]  /*0280*/  @!P1 IMAD.WIDE R24, R15, 0x4, R24 ;  /* 0x000000040f189825 */ /* 0x001fce00078e0218 */
[----:B------:R-:W0:Y:S01]  /*0290*/  LDC.64 R20, c[0x0][0x388] ;  /* 0x0000e200ff147b82 */ /* 0x000e220000000a00 */
[----:B------:R-:W3:Y:S07]  /*02a0*/  @!P1 LDG.E R24, desc[UR4][R24.64] ;  /* 0x0000000418189981 */ /* 0x000eee000c1e1900 */
[----:B------:R-:W4:Y:S01]  /*02b0*/  @!P2 LDC.64 R18, c[0x0][0x390] ;  /* 0x0000e400ff12ab82 */ /* 0x000f220000000a00 */
[----:B--2---:R-:W-:-:S06]  /*02c0*/  @!P1 IMAD.WIDE R28, R15, 0x4, R28 ;  /* 0x000000040f1c9825 */ /* 0x004fcc00078e021c */
[----:B------:R-:W3:Y:S01]  /*02d0*/  @!P1 LDG.E R29, desc[UR4][R28.64] ;  /* 0x000000041c1d9981 */ /* 0x000ee2000c1e1900 */
[----:B-1----:R-:W-:-:S04]  /*02e0*/  @!P1 IMAD.WIDE R16, R15, 0x4, R16 ;  /* 0x000000040f109825 */ /* 0x002fc800078e0210 */
[----:B0-----:R-:W-:-:S04]  /*02f0*/  @!P2 IMAD.WIDE R22, R11, 0x4, R20 ;  /* 0x000000040b16a825 */ /* 0x001fc800078e0214 */
[----:B----4-:R-:W-:Y:S02]  /*0300*/  @!P2 IMAD.WIDE R26, R11, 0x4, R18 ;  /* 0x000000040b1aa825 */ /* 0x010fe400078e0212 */
[----:B------:R-:W0:Y:S02]  /*0310*/  LDC.64 R18, c[0x0][0x380] ;  /* 0x0000e000ff127b82 */ /* 0x000e240000000a00 */
[----:B---3--:R-:W-:-:S06]  /*0320*/  @!P1 FADD R8, R24, R29 ;  /* 0x0000001d18089221 */ /* 0x008fcc0000000000 */
[----:B------:R-:W1:Y:S01]  /*0330*/  LDC.64 R24, c[0x0][0x388] ;  /* 0x0000e200ff187b82 */ /* 0x000e620000000a00 */
[----:B------:R2:W-:Y:S04]  /*0340*/  @!P1 STG.E desc[UR4][R16.64], R8 ;  /* 0x0000000810009986 */ /* 0x0005e8000c101904 */
[----:B------:R-:W3:Y:S04]  /*0350*/  @!P2 LDG.E R22, desc[UR4][R22.64] ;  /* 0x000000041616a981 */ /* 0x000ee8000c1e1900 */
[----:B------:R-:W3:Y:S01]  /*0360*/  @!P2 LDG.E R27, desc[UR4][R26.64] ;  /* 0x000000041a1ba981 */ /* 0x000ee2000c1e1900 */
[----:B------:R-:W-:Y:S01]  /*0370*/  ISETP.GE.AND P1, PT, R13, UR7, PT ;  /* 0x000000070d007c0c */ /* 0x000fe2000bf26270 */
[----:B0-----:R-:W-:Y:S01]  /*0380*/  @!P2 IMAD.WIDE R18, R11, 0x4, R18 ;  /* 0x000000040b12a825 */ /* 0x001fe200078e0212 */
[----:B--2---:R-:W0:Y:S11]  /*0390*/  LDC.64 R16, c[0x0][0x380] ;  /* 0x0000e000ff107b82 */ /* 0x004e360000000a00 */
[----:B------:R-:W2:Y:S01]  /*03a0*/  @!P1 LDC.64 R20, c[0x0][0x390] ;  /* 0x0000e400ff149b82 */ /* 0x000ea20000000a00 */
[----:B-1----:R-:W-:-:S04]  /*03b0*/  @!P1 IMAD.WIDE R24, R13, 0x4, R24 ;  /* 0x000000040d189825 */ /* 0x002fc800078e0218 */
[----:B--2---:R-:W-:-:S04]  /*03c0*/  @!P1 IMAD.WIDE R28, R13, 0x4, R20 ;  /* 0x000000040d1c9825 */ /* 0x004fc800078e0214 */
[----:B---3--:R-:W-:Y:S02]  /*03d0*/  @!P2 FADD R10, R22, R27 ;  /* 0x0000001b160aa221 */ /* 0x008fe40000000000 */
[----:B------:R-:W1:Y:S03]  /*03e0*/  LDC.64 R22, c[0x0][0x388] ;  /* 0x0000e200ff167b82 */ /* 0x000e660000000a00 */
[----:B------:R2:W-:Y:S04]  /*03f0*/  @!P2 STG.E desc[UR4][R18.64], R10 ;  /* 0x0000000a1200a986 */ /* 0x0005e8000c101904 */
[----:B------:R-:W3:Y:S04]  /*0400*/  @!P1 LDG.E R24, desc[UR4][R24.64] ;  /* 0x0000000418189981 */ /* 0x000ee8000c1e1900 */
[----:B------:R-:W3:Y:S01]  /*0410*/  @!P1 LDG.E R29, desc[UR4][R28.64] ;  /* 0x000000041c1d9981 */ /* 0x000ee2000c1e1900 */
[----:B------:R-:W-:Y:S01]  /*0420*/  ISETP.GE.AND P2, PT, R9, UR7, PT ;  /* 0x0000000709007c0c */ /* 0x000fe2000bf46270 */
[----:B0-----:R-:W-:Y:S01]  /*0430*/  @!P1 IMAD.WIDE R16, R13, 0x4, R16 ;  /* 0x000000040d109825 */ /* 0x001fe200078e0210 */
[----:B------:R-:W-:Y:S01]  /*0440*/  LEA R15, R6, R15, 0x2 ;  /* 0x0000000f060f7211 */ /* 0x000fe200078e10ff */
[----:B--2---:R-:W0:Y:S10]  /*0450*/  LDC.64 R18, c[0x0][0x380] ;  /* 0x0000e000ff127b82 */ /* 0x004e340000000a00 */
        /* <DEDUP_REMOVED lines=104> */
[----:B------:R-:W-:-:S13]  /*0ae0*/  ISETP.GE.AND P1, PT, R15, UR7, PT ;  /* 0x000000070f007c0c */ /* 0x000fda000bf26270 */
[----:B------:R-:W4:Y:S01]  /*0af0*/  @!P1 LDC.64 R20, c[0x0][0x390] ;  /* 0x0000e400ff149b82 */ /* 0x000f220000000a00 */
[----:B0-----:R-:W-:-:S04]  /*0b00*/  @!P2 IMAD.WIDE R18, R9, 0x4, R18 ;  /* 0x000000040912a825 */ /* 0x001fc800078e0212 */
[----:B-1----:R-:W-:-:S04]  /*0b10*/  @!P1 IMAD.WIDE R24, R15, 0x4, R24 ;  /* 0x000000040f189825 */ /* 0x002fc800078e0218 */
[----:B----4-:R-:W-:-:S04]  /*0b20*/  @!P1 IMAD.WIDE R28, R15, 0x4, R20 ;  /* 0x000000040f1c9825 */ /* 0x010fc800078e0214 */
[----:B---3--:R-:W-:Y:S01]  /*0b30*/  @!P2 FADD R12, R22, R27 ;  /* 0x0000001b160ca221 */ /* 0x008fe20000000000 */
[----:B------:R-:W-:Y:S01]  /*0b40*/  LEA R21, R6, R11, 0x2 ;  /* 0x0000000b06157211 */ /* 0x000fe200078e10ff */
[----:B------:R-:W0:Y:S03]  /*0b50*/  LDC.64 R22, c[0x0][0x388] ;  /* 0x0000e200ff167b82 */ /* 0x000e260000000a00 */
[----:B------:R1:W-:Y:S04]  /*0b60*/  @!P2 STG.E desc[UR4][R18.64], R12 ;  /* 0x0000000c1200a986 */ /* 0x0003e8000c101904 */
[----:B------:R-:W3:Y:S01]  /*0b70*/  @!P1 LDG.E R24, desc[UR4][R24.64] ;  /* 0x0000000418189981 */ /* 0x000ee2000c1e1900 */
[----:B------:R-:W4:Y:S03]  /*0b80*/  LDC.64 R10, c[0x0][0x380] ;  /* 0x0000e000ff0a7b82 */ /* 0x000f260000000a00 */
[----:B------:R-:W3:Y:S01]  /*0b90*/  @!P1 LDG.E R29, desc[UR4][R28.64] ;  /* 0x000000041c1d9981 */ /* 0x000ee2000c1e1900 */
[----:B------:R-:W-:-:S13]  /*0ba0*/  ISETP.GE.AND P2, PT, R21, UR7, PT ;  /* 0x0000000715007c0c */ /* 0x000fda000bf46270 */
[----:B--2---:R-:W2:Y:S01]  /*0bb0*/  @!P2 LDC.64 R16, c[0x0][0x390] ;  /* 0x0000e400ff10ab82 */ /* 0x004ea20000000a00 */
[----:B0-----:R-:W-:-:S04]  /*0bc0*/  @!P2 IMAD.WIDE R22, R21, 0x4, R22 ;  /* 0x000000041516a825 */ /* 0x001fc800078e0216 */
[----:B----4-:R-:W-:-:S04]  /*0bd0*/  @!P1 IMAD.WIDE R10, R15, 0x4, R10 ;  /* 0x000000040f0a9825 */ /* 0x010fc800078e020a */
[----:B--2---:R-:W-:-:S04]  /*0be0*/  @!P2 IMAD.WIDE R26, R21, 0x4, R16 ;  /* 0x00000004151aa825 */ /* 0x004fc800078e0210 */
[----:B---3--:R-:W-:Y:S01]  /*0bf0*/  @!P1 FADD R8, R24, R29 ;  /* 0x0000001d18089221 */ /* 0x008fe20000000000 */
[----:B-1----:R-:W-:Y:S01]  /*0c00*/  LEA R19, R6, R13, 0x2 ;  /* 0x0000000d06137211 */ /* 0x002fe200078e10ff */
[----:B------:R-:W0:Y:S03]  /*0c10*/  LDC.64 R24, c[0x0][0x388] ;  /* 0x0000e200ff187b82 */ /* 0x000e260000000a00 */
[----:B------:R1:W-:Y:S04]  /*0c20*/  @!P1 STG.E desc[UR4][R10.64], R8 ;  /* 0x000000080a009986 */ /* 0x0003e8000c101904 */
[----:B------:R-:W2:Y:S01]  /*0c30*/  @!P2 LDG.E R22, desc[UR4][R22.64] ;  /* 0x000000041616a981 */ /* 0x000ea2000c1e1900 */
[----:B------:R-:W3:Y:S03]  /*0c40*/  LDC.64 R12, c[0x0][0x380] ;  /* 0x0000e000ff0c7b82 */ /* 0x000ee60000000a00 */
[----:B------:R-:W2:Y:S01]  /*0c50*/  @!P2 LDG.E R27, desc[UR4][R26.64] ;  /* 0x000000041a1ba981 */ /* 0x000ea2000c1e1900 */
[----:B------:R-:W-:-:S04]  /*0c60*/  ISETP.GE.AND P1, PT, R19, UR7, PT ;  /* 0x0000000713007c0c */ /* 0x000fc8000bf26270 */
[----:B-1----:R-:W1:Y:S09]  /*0c70*/  LDC.64 R10, c[0x0][0x388] ;  /* 0x0000e200ff0a7b82 */ /* 0x002e720000000a00 */
[----:B------:R-:W4:Y:S01]  /*0c80*/  @!P1 LDC.64 R16, c[0x0][0x390] ;  /* 0x0000e400ff109b82 */ /* 0x000f220000000a00 */
[----:B0-----:R-:W-:-:S04]  /*0c90*/  @!P1 IMAD.WIDE R24, R19, 0x4, R24 ;  /* 0x0000000413189825 */ /* 0x001fc800078e0218 */
[----:B---3--:R-:W-:-:S04]  /*0ca0*/  @!P2 IMAD.WIDE R12, R21, 0x4, R12 ;  /* 0x00000004150ca825 */ /* 0x008fc800078e020c */
[----:B----4-:R-:W-:Y:S02]  /*0cb0*/  @!P1 IMAD.WIDE R28, R19, 0x4, R16 ;  /* 0x00000004131c9825 */ /* 0x010fe400078e0210 */
[----:B------:R-:W0:Y:S02]  /*0cc0*/  LDC.64 R16, c[0x0][0x380] ;  /* 0x0000e000ff107b82 */ /* 0x000e240000000a00 */
[----:B--2---:R-:W-:-:S05]  /*0cd0*/  @!P2 FADD R14, R22, R27 ;  /* 0x0000001b160ea221 */ /* 0x004fca0000000000 */
[----:B------:R2:W-:Y:S04]  /*0ce0*/  @!P2 STG.E desc[UR4][R12.64], R14 ;  /* 0x0000000e0c00a986 */ /* 0x0005e8000c101904 */
[----:B------:R-:W3:Y:S04]  /*0cf0*/  @!P1 LDG.E R24, desc[UR4][R24.64] ;  /* 0x0000000418189981 */ /* 0x000ee8000c1e1900 */
[----:B------:R-:W3:Y:S01]  /*0d00*/  @!P1 LDG.E R29, desc[UR4][R28.64] ;  /* 0x000000041c1d9981 */ /* 0x000ee2000c1e1900 */
[----:B------:R-:W-:-:S04]  /*0d10*/  LEA R27, R6, R9, 0x2 ;  /* 0x00000009061b7211 */ /* 0x000fc800078e10ff */
[----:B------:R-:W-:-:S13]  /*0d20*/  ISETP.GE.AND P2, PT, R27, UR7, PT ;  /* 0x000000071b007c0c */ /* 0x000fda000bf46270 */
[----:B------:R-:W4:Y:S01]  /*0d30*/  @!P2 LDC.64 R8, c[0x0][0x390] ;  /* 0x0000e400ff08ab82 */ /* 0x000f220000000a00 */
[----:B0-----:R-:W-:-:S04]  /*0d40*/  @!P1 IMAD.WIDE R16, R19, 0x4, R16 ;  /* 0x0000000413109825 */ /* 0x001fc800078e0210 */
[----:B-1----:R-:W-:-:S04]  /*0d50*/  @!P2 IMAD.WIDE R22, R27, 0x4, R10 ;  /* 0x000000041b16a825 */ /* 0x002fc800078e020a */
[----:B----4-:R-:W-:-:S04]  /*0d60*/  @!P2 IMAD.WIDE R8, R27, 0x4, R8 ;  /* 0x000000041b08a825 */ /* 0x010fc800078e0208 */
[----:B---3--:R-:W-:Y:S02]  /*0d70*/  @!P1 FADD R18, R24, R29 ;  /* 0x0000001d18129221 */ /* 0x008fe40000000000 */
[----:B------:R-:W0:Y:S03]  /*0d80*/  LDC.64 R24, c[0x0][0x380] ;  /* 0x0000e000ff187b82 */ /* 0x000e260000000a00 */
[----:B------:R1:W-:Y:S04]  /*0d90*/  @!P1 STG.E desc[UR4][R16.64], R18 ;  /* 0x0000001210009986 */ /* 0x0003e8000c101904 */
[----:B------:R-:W3:Y:S04]  /*0da0*/  @!P2 LDG.E R22, desc[UR4][R22.64] ;  /* 0x000000041616a981 */ /* 0x000ee8000c1e1900 */
[----:B------:R-:W3:Y:S01]  /*0db0*/  @!P2 LDG.E R9, desc[UR4][R8.64] ;  /* 0x000000040809a981 */ /* 0x000ee2000c1e1900 */
[----:B------:R-:W-:-:S04]  /*0dc0*/  IADD3 R7, PT, PT, R7, 0x10, RZ ;  /* 0x0000001007077810 */ /* 0x000fc80007ffe0ff */
[----:B------:R-:W-:Y:S01]  /*0dd0*/  ISETP.GE.AND P1, PT, R7, -0xc, PT ;  /* 0xfffffff40700780c */ /* 0x000fe20003f26270 */
[----:B0-----:R-:W-:Y:S01]  /*0de0*/  @!P2 IMAD.WIDE R24, R27, 0x4, R24 ;  /* 0x000000041b18a825 */ /* 0x001fe200078e0218 */
[C---:B------:R-:W-:Y:S02]  /*0df0*/  LEA R15, R6.reuse, R15, 0x2 ;  /* 0x0000000f060f7211 */ /* 0x040fe400078e10ff */
[C---:B------:R-:W-:Y:S02]  /*0e00*/  LEA R11, R6.reuse, R21, 0x2 ;  /* 0x00000015060b7211 */ /* 0x040fe400078e10ff */
[----:B--2---:R-:W-:Y:S01]  /*0e10*/  LEA R13, R6, R19, 0x2 ;  /* 0x00000013060d7211 */ /* 0x004fe200078e10ff */
[----:B---3--:R-:W-:Y:S01]  /*0e20*/  @!P2 FADD R29, R22, R9 ;  /* 0x00000009161da221 */ /* 0x008fe20000000000 */
[----:B------:R-:W-:-:S04]  /*0e30*/  LEA R9, R6, R27, 0x2 ;  /* 0x0000001b06097211 */ /* 0x000fc800078e10ff */
[----:B------:R1:W-:Y:S01]  /*0e40*/  @!P2 STG.E desc[UR4][R24.64], R29 ;  /* 0x0000001d1800a986 */ /* 0x0003e2000c101904 */
[----:B------:R-:W-:Y:S05]  /*0e50*/  @!P1 BRA `(.L_x_4) ;  /* 0xfffffff000f49947 */ /* 0x000fea000383ffff */
.L_x_3:
[----:B------:R-:W-:-:S04]  /*0e60*/  IADD3 R8, PT, PT, -R7, RZ, RZ ;  /* 0x000000ff07087210 */ /* 0x000fc80007ffe1ff */
[----:B------:R-:W-:-:S13]  /*0e70*/  ISETP.GT.AND P1, PT, R8, 0x4, PT ;  /* 0x000000040800780c */ /* 0x000fda0003f24270 */
[----:B------:R-:W-:Y:S05]  /*0e80*/  @!P1 BRA `(.L_x_5) ;  /* 0x0000000400909947 */ /* 0x000fea0003800000 */
[----:B------:R-:W0:Y:S01]  /*0e90*/  LDCU UR7, c[0x0][0x398] ;  /* 0x00007300ff0777ac */ /* 0x000e220008000800 */
[----:B-1----:R-:W1:Y:S08]  /*0ea0*/  LDC.64 R24, c[0x0][0x388] ;  /* 0x0000e200ff187b82 */ /* 0x002e700000000a00 */
[----:B------:R-:W2:Y:S08]  /*0eb0*/  LDC.64 R16, c[0x0][0x380] ;  /* 0x0000e000ff107b82 */ /* 0x000eb00000000a00 */
[----:B------:R-:W3:Y:S01]  /*0ec0*/  LDC.64 R20, c[0x0][0x388] ;  /* 0x0000e200ff147b82 */ /* 0x000ee20000000a00 */
[----:B0-----:R-:W-:-:S13]  /*0ed0*/  ISETP.GE.AND P0, PT, R15, UR7, PT ;  /* 0x000000070f007c0c */ /* 0x001fda000bf06270 */
[----:B------:R-:W0:Y:S01]  /*0ee0*/  @!P0 LDC.64 R28, c[0x0][0x390] ;  /* 0x0000e400ff1c8b82 */ /* 0x000e220000000a00 */
[----:B-1----:R-:W-:-:S06]  /*0ef0*/  @!P0 IMAD.WIDE R24, R15, 0x4, R24 ;  /* 0x000000040f188825 */ /* 0x002fcc00078e0218 */
[----:B------:R-:W4:Y:S01]  /*0f00*/  @!P0 LDG.E R24, desc[UR4][R24.64] ;  /* 0x0000000418188981 */ /* 0x000f22000c1e1900 */
[----:B0-----:R-:W-:-:S06]  /*0f10*/  @!P0 IMAD.WIDE R28, R15, 0x4, R28 ;  /* 0x000000040f1c8825 */ /* 0x001fcc00078e021c */
[----:B------:R-:W4:Y:S01]  /*0f20*/  @!P0 LDG.E R29, desc[UR4][R28.64] ;  /* 0x000000041c1d8981 */ /* 0x000f22000c1e1900 */
[----:B------:R-:W-:-:S13]  /*0f30*/  ISETP.GE.AND P1, PT, R11, UR7, PT ;  /* 0x000000070b007c0c */ /* 0x000fda000bf26270 */
[----:B------:R-:W0:Y:S01]  /*0f40*/  @!P1 LDC.64 R18, c[0x0][0x390] ;  /* 0x0000e400ff129b82 */ /* 0x000e220000000a00 */
[----:B--2---:R-:W-:-:S04]  /*0f50*/  @!P0 IMAD.WIDE R16, R15, 0x4, R16 ;  /* 0x000000040f108825 */ /* 0x004fc800078e0210 */
[----:B---3--:R-:W-:-:S04]  /*0f60*/  @!P1 IMAD.WIDE R22, R11, 0x4, R20 ;  /* 0x000000040b169825 */ /* 0x008fc800078e0214 */
[----:B0-----:R-:W-:Y:S02]  /*0f70*/  @!P1 IMAD.WIDE R26, R11, 0x4, R18 ;  /* 0x000000040b1a9825 */ /* 0x001fe400078e0212 */
[----:B------:R-:W0:Y:S02]  /*0f80*/  LDC.64 R18, c[0x0][0x380] ;  /* 0x0000e000ff127b82 */ /* 0x000e240000000a00 */
[----:B----4-:R-:W-:-:S06]  /*0f90*/  @!P0 FADD R8, R24, R29 ;  /* 0x0000001d18088221 */ /* 0x010fcc0000000000 */
        /* <DEDUP_REMOVED lines=48> */
[----:B------:R2:W3:Y:S01]  /*12a0*/  @!P1 LDG.E R22, desc[UR4][R22.64] ;  /* 0x0000000416169981 */ /* 0x0004e2000c1e1900 */
[----:B------:R-:W4:Y:S03]  /*12b0*/  LDC.64 R12, c[0x0][0x380] ;  /* 0x0000e000ff0c7b82 */ /* 0x000f260000000a00 */
[----:B------:R-:W3:Y:S01]  /*12c0*/  @!P1 LDG.E R27, desc[UR4][R26.64] ;  /* 0x000000041a1b9981 */ /* 0x000ee2000c1e1900 */
[----:B------:R-:W-:-:S04]  /*12d0*/  ISETP.GE.AND P0, PT, R19, UR7, PT ;  /* 0x0000000713007c0c */ /* 0x000fc8000bf06270 */
[----:B-1----:R-:W1:Y:S09]  /*12e0*/  LDC.64 R10, c[0x0][0x380] ;  /* 0x0000e000ff0a7b82 */ /* 0x002e720000000a00 */
[----:B------:R-:W5:Y:S01]  /*12f0*/  @!P0 LDC.64 R16, c[0x0][0x390] ;  /* 0x0000e400ff108b82 */ /* 0x000f620000000a00 */
[----:B0-----:R-:W-:-:S04]  /*1300*/  @!P0 IMAD.WIDE R24, R19, 0x4, R24 ;  /* 0x0000000413188825 */ /* 0x001fc800078e0218 */
[----:B----4-:R-:W-:-:S04]  /*1310*/  @!P1 IMAD.WIDE R12, R21, 0x4, R12 ;  /* 0x00000004150c9825 */ /* 0x010fc800078e020c */
[----:B-----5:R-:W-:Y:S01]  /*1320*/  @!P0 IMAD.WIDE R28, R19, 0x4, R16 ;  /* 0x00000004131c8825 */ /* 0x020fe200078e0210 */
[----:B--2---:R-:W-:Y:S01]  /*1330*/  LEA R23, R6, R9, 0x2 ;  /* 0x0000000906177211 */ /* 0x004fe200078e10ff */
[----:B------:R-:W0:Y:S02]  /*1340*/  LDC.64 R16, c[0x0][0x388] ;  /* 0x0000e200ff107b82 */ /* 0x000e240000000a00 */
[----:B---3--:R-:W-:-:S05]  /*1350*/  @!P1 FADD R14, R22, R27 ;  /* 0x0000001b160e9221 */ /* 0x008fca0000000000 */
[----:B------:R-:W-:Y:S04]  /*1360*/  @!P1 STG.E desc[UR4][R12.64], R14 ;  /* 0x0000000e0c009986 */ /* 0x000fe8000c101904 */
[----:B------:R-:W2:Y:S04]  /*1370*/  @!P0 LDG.E R24, desc[UR4][R24.64] ;  /* 0x0000000418188981 */ /* 0x000ea8000c1e1900 */
[----:B------:R-:W2:Y:S01]  /*1380*/  @!P0 LDG.E R29, desc[UR4][R28.64] ;  /* 0x000000041c1d8981 */ /* 0x000ea2000c1e1900 */
[----:B------:R-:W-:-:S13]  /*1390*/  ISETP.GE.AND P1, PT, R23, UR7, PT ;  /* 0x0000000717007c0c */ /* 0x000fda000bf26270 */
[----:B------:R-:W3:Y:S01]  /*13a0*/  @!P1 LDC.64 R8, c[0x0][0x390] ;  /* 0x0000e400ff089b82 */ /* 0x000ee20000000a00 */
[----:B-1----:R-:W-:-:S04]  /*13b0*/  @!P0 IMAD.WIDE R10, R19, 0x4, R10 ;  /* 0x00000004130a8825 */ /* 0x002fc800078e020a */
[----:B0-----:R-:W-:-:S04]  /*13c0*/  @!P1 IMAD.WIDE R16, R23, 0x4, R16 ;  /* 0x0000000417109825 */ /* 0x001fc800078e0210 */
[----:B---3--:R-:W-:-:S04]  /*13d0*/  @!P1 IMAD.WIDE R8, R23, 0x4, R8 ;  /* 0x0000000417089825 */ /* 0x008fc800078e0208 */
[----:B--2---:R-:W-:Y:S02]  /*13e0*/  @!P0 FADD R27, R24, R29 ;  /* 0x0000001d181b8221 */ /* 0x004fe40000000000 */
[----:B------:R-:W0:Y:S03]  /*13f0*/  LDC.64 R24, c[0x0][0x380] ;  /* 0x0000e000ff187b82 */ /* 0x000e260000000a00 */
[----:B------:R1:W-:Y:S04]  /*1400*/  @!P0 STG.E desc[UR4][R10.64], R27 ;  /* 0x0000001b0a008986 */ /* 0x0003e8000c101904 */
[----:B------:R-:W2:Y:S04]  /*1410*/  @!P1 LDG.E R16, desc[UR4][R16.64] ;  /* 0x0000000410109981 */ /* 0x000ea8000c1e1900 */
[----:B------:R-:W2:Y:S01]  /*1420*/  @!P1 LDG.E R9, desc[UR4][R8.64] ;  /* 0x0000000408099981 */ /* 0x000ea2000c1e1900 */
[----:B0-----:R-:W-:Y:S01]  /*1430*/  @!P1 IMAD.WIDE R24, R23, 0x4, R24 ;  /* 0x0000000417189825 */ /* 0x001fe200078e0218 */
[----:B------:R-:W-:-:S02]  /*1440*/  IADD3 R7, PT, PT, R7, 0x4, RZ ;  /* 0x0000000407077810 */ /* 0x000fc40007ffe0ff */
[----:B------:R-:W-:Y:S02]  /*1450*/  PLOP3.LUT P0, PT, PT, PT, PT, 0x8, 0x80 ;  /* 0x000000000080781c */ /* 0x000fe40003f0e170 */
[----:B------:R-:W-:Y:S02]  /*1460*/  IADD3 R7, PT, PT, R7, 0x4, RZ ;  /* 0x0000000407077810 */ /* 0x000fe40007ffe0ff */
[C---:B------:R-:W-:Y:S02]  /*1470*/  LEA R15, R6.reuse, R15, 0x2 ;  /* 0x0000000f060f7211 */ /* 0x040fe400078e10ff */
[C---:B-1----:R-:W-:Y:S02]  /*1480*/  LEA R11, R6.reuse, R21, 0x2 ;  /* 0x00000015060b7211 */ /* 0x042fe400078e10ff */
[----:B------:R-:W-:Y:S01]  /*1490*/  LEA R13, R6, R19, 0x2 ;  /* 0x00000013060d7211 */ /* 0x000fe200078e10ff */
[----:B--2---:R-:W-:-:S05]  /*14a0*/  @!P1 FADD R29, R16, R9 ;  /* 0x00000009101d9221 */ /* 0x004fca0000000000 */
[----:B------:R0:W-:Y:S01]  /*14b0*/  @!P1 STG.E desc[UR4][R24.64], R29 ;  /* 0x0000001d18009986 */ /* 0x0001e2000c101904 */
[----:B------:R-:W-:-:S07]  /*14c0*/  LEA R9, R6, R23, 0x2 ;  /* 0x0000001706097211 */ /* 0x000fce00078e10ff */
.L_x_5:
[----:B------:R-:W-:-:S13]  /*14d0*/  ISETP.NE.OR P0, PT, R7, RZ, P0 ;  /* 0x000000ff0700720c */ /* 0x000fda0000705670 */
[----:B------:R-:W-:Y:S05]  /*14e0*/  @!P0 BRA `(.L_x_1) ;  /* 0x0000000000cc8947 */ /* 0x000fea0003800000 */
.L_x_2:
[----:B------:R-:W-:Y:S01]  /*14f0*/  ISETP.GE.AND P0, PT, R15, UR8, PT ;  /* 0x000000080f007c0c */ /* 0x000fe2000bf06270 */
[----:B012---:R-:W0:Y:S01]  /*1500*/  LDC.64 R24, c[0x0][0x388] ;  /* 0x0000e200ff187b82 */ /* 0x007e220000000a00 */
        /* <DEDUP_REMOVED lines=35> */
[----:B---3--:R-:W-:-:S05]  /*1740*/  @!P0 FADD R27, R24, R29 ;  /* 0x0000001d181b8221 */ /* 0x008fca0000000000 */
[----:B------:R2:W-:Y:S04]  /*1750*/  @!P0 STG.E desc[UR4][R16.64], R27 ;  /* 0x0000001b10008986 */ /* 0x0005e8000c101904 */
[----:B------:R-:W3:Y:S04]  /*1760*/  @!P1 LDG.E R22, desc[UR4][R22.64] ;  /* 0x0000000416169981 */ /* 0x000ee8000c1e1900 */
[----:B------:R-:W3:Y:S01]  /*1770*/  @!P1 LDG.E R21, desc[UR4][R20.64] ;  /* 0x0000000414159981 */ /* 0x000ee2000c1e1900 */
[----:B------:R-:W-:-:S04]  /*1780*/  IADD3 R7, PT, PT, R7, 0x4, RZ ;  /* 0x0000000407077810 */ /* 0x000fc80007ffe0ff */
[----:B------:R-:W-:Y:S01]  /*1790*/  ISETP.NE.AND P0, PT, R7, RZ, PT ;  /* 0x000000ff0700720c */ /* 0x000fe20003f05270 */
[----:B0-----:R-:W-:Y:S01]  /*17a0*/  @!P1 IMAD.WIDE R18, R9, 0x4, R18 ;  /* 0x0000000409129825 */ /* 0x001fe200078e0212 */
[C---:B------:R-:W-:Y:S02]  /*17b0*/  LEA R15, R6.reuse, R15, 0x2 ;  /* 0x0000000f060f7211 */ /* 0x040fe400078e10ff */
[C---:B------:R-:W-:Y:S02]  /*17c0*/  LEA R11, R6.reuse, R11, 0x2 ;  /* 0x0000000b060b7211 */ /* 0x040fe400078e10ff */
[C---:B------:R-:W-:Y:S02]  /*17d0*/  LEA R13, R6.reuse, R13, 0x2 ;  /* 0x0000000d060d7211 */ /* 0x040fe400078e10ff */
[----:B------:R-:W-:Y:S01]  /*17e0*/  LEA R9, R6, R9, 0x2 ;  /* 0x0000000906097211 */ /* 0x000fe200078e10ff */
[----:B---3--:R-:W-:-:S05]  /*17f0*/  @!P1 FADD R25, R22, R21 ;  /* 0x0000001516199221 */ /* 0x008fca0000000000 */
[----:B------:R2:W-:Y:S01]  /*1800*/  @!P1 STG.E desc[UR4][R18.64], R25 ;  /* 0x0000001912009986 */ /* 0x0005e2000c101904 */
[----:B------:R-:W-:Y:S05]  /*1810*/  @P0 BRA `(.L_x_2) ;  /* 0xfffffffc00340947 */ /* 0x000fea000383ffff */
.L_x_1:
[----:B------:R-:W-:-:S13]  /*1820*/  ISETP.NE.AND P0, PT, R2, RZ, PT ;  /* 0x000000ff0200720c */ /* 0x000fda0003f05270 */
[----:B-1----:R-:W-:Y:S05]  /*1830*/  @!P0 EXIT ;  /* 0x000000000000894d */ /* 0x002fea0003800000 */
[C---:B----4-:R-:W-:Y:S01]  /*1840*/  IMAD R0, R5.reuse, R4, R0 ;  /* 0x0000000405007224 */ /* 0x050fe200078e0200 */
[----:B------:R-:W1:Y:S01]  /*1850*/  LDCU UR7, c[0x0][0x398] ;  /* 0x00007300ff0777ac */ /* 0x000e620008000800 */
[----:B------:R-:W-:Y:S02]  /*1860*/  IMAD R8, R5, UR6, RZ ;  /* 0x0000000605087c24 */ /* 0x000fe4000f8e02ff */
[----:B---3--:R-:W-:Y:S01]  /*1870*/  IMAD R9, R0, UR6, R3 ;  /* 0x0000000600097c24 */ /* 0x008fe2000f8e0203 */
[----:B------:R-:W-:-:S07]  /*1880*/  IADD3 R0, PT, PT, -R2, RZ, RZ ;  /* 0x000000ff02007210 */ /* 0x000fce0007ffe1ff */
.L_x_6:
[C---:B-1----:R-:W-:Y:S01]  /*1890*/  ISETP.GE.AND P0, PT, R9.reuse, UR7, PT ;  /* 0x0000000709007c0c */ /* 0x042fe2000bf06270 */
[----:B------:R-:W1:Y:S08]  /*18a0*/  LDC.64 R2, c[0x0][0x388] ;  /* 0x0000e200ff027b82 */ /* 0x000e700000000a00 */
[----:B------:R-:W3:Y:S08]  /*18b0*/  LDC.64 R6, c[0x0][0x380] ;  /* 0x0000e000ff067b82 */ /* 0x000ef00000000a00 */
[----:B------:R-:W4:Y:S01]  /*18c0*/  @!P0 LDC.64 R4, c[0x0][0x390] ;  /* 0x0000e400ff048b82 */ /* 0x000f220000000a00 */
[----:B-1----:R-:W-:-:S06]  /*18d0*/  @!P0 IMAD.WIDE R2, R9, 0x4, R2 ;  /* 0x0000000409028825 */ /* 0x002fcc00078e0202 */
[----:B------:R-:W5:Y:S01]  /*18e0*/  @!P0 LDG.E R2, desc[UR4][R2.64] ;  /* 0x0000000402028981 */ /* 0x000f62000c1e1900 */
[----:B----4-:R-:W-:-:S06]  /*18f0*/  @!P0 IMAD.WIDE R4, R9, 0x4, R4 ;  /* 0x0000000409048825 */ /* 0x010fcc00078e0204 */
[----:B------:R-:W5:Y:S01]  /*1900*/  @!P0 LDG.E R5, desc[UR4][R4.64] ;  /* 0x0000000404058981 */ /* 0x000f62000c1e1900 */
[----:B---3--:R-:W-:Y:S01]  /*1910*/  @!P0 IMAD.WIDE R6, R9, 0x4, R6 ;  /* 0x0000000409068825 */ /* 0x008fe200078e0206 */
[----:B------:R-:W-:-:S03]  /*1920*/  IADD3 R0, PT, PT, R0, 0x1, RZ ;  /* 0x0000000100007810 */ /* 0x000fc60007ffe0ff */
[----:B-----5:R-:W-:-:S05]  /*1930*/  @!P0 FADD R11, R2, R5 ;  /* 0x00000005020b8221 */ /* 0x020fca0000000000 */
[----:B------:R1:W-:Y:S01]  /*1940*/  @!P0 STG.E desc[UR4][R6.64], R11 ;  /* 0x0000000b06008986 */ /* 0x0003e2000c101904 */
[----:B------:R-:W-:-:S13]  /*1950*/  ISETP.NE.AND P0, PT, R0, RZ, PT ;  /* 0x000000ff0000720c */ /* 0x000fda0003f05270 */
[----:B-1----:R-:W-:Y:S05]  /*1960*/  @!P0 EXIT ;  /* 0x000000000000894d */ /* 0x002fea0003800000 */
[----:B------:R-:W-:Y:S01]  /*1970*/  IADD3 R9, PT, PT, R8, R9, RZ ;  /* 0x0000000908097210 */ /* 0x000fe20007ffe0ff */
[----:B------:R-:W-:Y:S06]  /*1980*/  BRA `(.L_x_6) ;  /* 0xfffffffc00c07947 */ /* 0x000fec000383ffff */
.L_x_0:
[C---:B------:R-:W-:Y:S01]  /*1990*/  ISETP.GE.U32.AND P1, PT, R6.reuse, 0x4, PT ;  /* 0x000000040600780c */ /* 0x040fe20003f26070 */
[----:B------:R-:W-:Y:S01]  /*19a0*/  HFMA2 R4, -RZ, RZ, 0, 0 ;  /* 0x00000000ff047431 */ /* 0x000fe200000001ff */
[----:B------:R-:W-:-:S04]  /*19b0*/  LOP3.LUT R2, R6, 0x3, RZ, 0xc0, !PT ;  /* 0x0000000306027812 */ /* 0x000fc800078ec0ff */
[----:B------:R-:W-:-:S07]  /*19c0*/  ISETP.NE.AND P0, PT, R2, RZ, PT ;  /* 0x000000ff0200720c */ /* 0x000fce0003f05270 */
[----:B------:R-:W-:Y:S06]  /*19d0*/  @!P1 BRA `(.L_x_7) ;  /* 0x0000000000889947 */ /* 0x000fec0003800000 */
[----:B------:R-:W-:Y:S01]  /*19e0*/  LOP3.LUT R4, R6, 0x7ffffffc, RZ, 0xc0, !PT ;  /* 0x7ffffffc06047812 */ /* 0x000fe200078ec0ff */
[C---:B-1--4-:R-:W-:Y:S01]  /*19f0*/  IMAD R10, R5.reuse, 0x3, R0 ;  /* 0x00000003050a7824 */ /* 0x052fe200078e0200 */
[C---:B------:R-:W-:Y:S01]  /*1a00*/  IADD3 R6, PT, PT, R0.reuse, R5, RZ ;  /* 0x0000000500067210 */ /* 0x040fe20007ffe0ff */
[C---:B------:R-:W-:Y:S01]  /*1a10*/  IMAD R14, R5.reuse, UR6, RZ ;  /* 0x00000006050e7c24 */ /* 0x040fe2000f8e02ff */
[----:B------:R-:W-:Y:S01]  /*1a20*/  LEA R8, R5, R0, 0x1 ;  /* 0x0000000005087211 */ /* 0x000fe200078e08ff */
[--C-:B---3--:R-:W-:Y:S01]  /*1a30*/  IMAD R15, R0, UR6, R3.reuse ;  /* 0x00000006000f7c24 */ /* 0x108fe2000f8e0203 */
[----:B------:R-:W-:Y:S01]  /*1a40*/  IADD3 R16, PT, PT, -R4, RZ, RZ ;  /* 0x000000ff04107210 */ /* 0x000fe20007ffe1ff */
[--C-:B------:R-:W-:Y:S01]  /*1a50*/  IMAD R17, R6, UR6, R3.reuse ;  /* 0x0000000606117c24 */ /* 0x100fe2000f8e0203 */
[----:B------:R-:W0:Y:S01]  /*1a60*/  LDCU UR7, c[0x0][0x398] ;  /* 0x00007300ff0777ac */ /* 0x000e220008000800 */
[--C-:B------:R-:W-:Y:S02]  /*1a70*/  IMAD R19, R8, UR6, R3.reuse ;  /* 0x0000000608137c24 */ /* 0x100fe4000f8e0203 */
[----:B------:R-:W-:-:S07]  /*1a80*/  IMAD R21, R10, UR6, R3 ;  /* 0x000000060a157c24 */ /* 0x000fce000f8e0203 */
.L_x_8:
[----:B0-----:R-:W-:Y:S02]  /*1a90*/  ISETP.GE.AND P1, PT, R15, UR7, PT ;  /* 0x000000070f007c0c */ /* 0x001fe4000bf26270 */
[----:B------:R-:W-:Y:S02]  /*1aa0*/  ISETP.GE.AND P2, PT, R17, UR7, PT ;  /* 0x0000000711007c0c */ /* 0x000fe4000bf46270 */
[----:B------:R-:W-:Y:S02]  /*1ab0*/  ISETP.GE.AND P3, PT, R19, UR7, PT ;  /* 0x0000000713007c0c */ /* 0x000fe4000bf66270 */
[----:B------:R-:W-:Y:S02]  /*1ac0*/  ISETP.GE.AND P4, PT, R21, UR7, PT ;  /* 0x0000000715007c0c */ /* 0x000fe4000bf86270 */
[----:B------:R-:W-:-:S05]  /*1ad0*/  IADD3 R16, PT, PT, R16, 0x4, RZ ;  /* 0x0000000410107810 */ /* 0x000fca0007ffe0ff */
[----:B------:R-:W0:Y:S08]  /*1ae0*/  @!P1 LDC.64 R8, c[0x0][0x380] ;  /* 0x0000e000ff089b82 */ /* 0x000e300000000a00 */
[----:B------:R-:W1:Y:S08]  /*1af0*/  @!P2 LDC.64 R12, c[0x0][0x380] ;  /* 0x0000e000ff0cab82 */ /* 0x000e700000000a00 */
[----:B------:R-:W2:Y:S08]  /*1b00*/  @!P3 LDC.64 R10, c[0x0][0x380] ;  /* 0x0000e000ff0abb82 */ /* 0x000eb00000000a00 */
[----:B------:R-:W3:Y:S01]  /*1b10*/  @!P4 LDC.64 R6, c[0x0][0x380] ;  /* 0x0000e000ff06cb82 */ /* 0x000ee20000000a00 */
[----:B0-----:R-:W-:Y:S01]  /*1b20*/  @!P1 IMAD.WIDE R8, R15, 0x4, R8 ;  /* 0x000000040f089825 */ /* 0x001fe200078e0208 */
[----:B------:R-:W-:-:S04]  /*1b30*/  LEA R15, R14, R15, 0x2 ;  /* 0x0000000f0e0f7211 */ /* 0x000fc800078e10ff */
[----:B------:R0:W-:Y:S01]  /*1b40*/  @!P1 STG.E desc[UR4][R8.64], RZ ;  /* 0x000000ff08009986 */ /* 0x0001e2000c101904 */
[----:B------:R-:W-:Y:S01]  /*1b50*/  ISETP.NE.AND P1, PT, R16, RZ, PT ;  /* 0x000000ff1000720c */ /* 0x000fe20003f25270 */
[----:B-1----:R-:W-:Y:S01]  /*1b60*/  @!P2 IMAD.WIDE R12, R17, 0x4, R12 ;  /* 0x00000004110ca825 */ /* 0x002fe200078e020c */
[----:B------:R-:W-:-:S04]  /*1b70*/  LEA R17, R14, R17, 0x2 ;  /* 0x000000110e117211 */ /* 0x000fc800078e10ff */
[----:B------:R0:W-:Y:S01]  /*1b80*/  @!P2 STG.E desc[UR4][R12.64], RZ ;  /* 0x000000ff0c00a986 */ /* 0x0001e2000c101904 */
[----:B--2---:R-:W-:Y:S01]  /*1b90*/  @!P3 IMAD.WIDE R10, R19, 0x4, R10 ;  /* 0x00000004130ab825 */ /* 0x004fe200078e020a */
[----:B------:R-:W-:-:S04]  /*1ba0*/  LEA R19, R14, R19, 0x2 ;  /* 0x000000130e137211 */ /* 0x000fc800078e10ff */
[----:B------:R0:W-:Y:S01]  /*1bb0*/  @!P3 STG.E desc[UR4][R10.64], RZ ;  /* 0x000000ff0a00b986 */ /* 0x0001e2000c101904 */
[----:B---3--:R-:W-:Y:S01]  /*1bc0*/  @!P4 IMAD.WIDE R6, R21, 0x4, R6 ;  /* 0x000000041506c825 */ /* 0x008fe200078e0206 */
[----:B------:R-:W-:-:S04]  /*1bd0*/  LEA R21, R14, R21, 0x2 ;  /* 0x000000150e157211 */ /* 0x000fc800078e10ff */
[----:B------:R0:W-:Y:S01]  /*1be0*/  @!P4 STG.E desc[UR4][R6.64], RZ ;  /* 0x000000ff0600c986 */ /* 0x0001e2000c101904 */
[----:B------:R-:W-:Y:S05]  /*1bf0*/  @P1 BRA `(.L_x_8) ;  /* 0xfffffffc00a41947 */ /* 0x000fea000383ffff */
.L_x_7:
[----:B-1----:R-:W-:Y:S05]  /*1c00*/  @!P0 EXIT ;  /* 0x000000000000894d */ /* 0x002fea0003800000 */
[C---:B----4-:R-:W-:Y:S01]  /*1c10*/  IMAD R0, R5.reuse, R4, R0 ;  /* 0x0000000405007224 */ /* 0x050fe200078e0200 */
[----:B------:R-:W1:Y:S01]  /*1c20*/  LDCU UR7, c[0x0][0x398] ;  /* 0x00007300ff0777ac */ /* 0x000e620008000800 */
[----:B------:R-:W-:Y:S02]  /*1c30*/  IMAD R4, R5, UR6, RZ ;  /* 0x0000000605047c24 */ /* 0x000fe4000f8e02ff */
[----:B---3--:R-:W-:Y:S01]  /*1c40*/  IMAD R5, R0, UR6, R3 ;  /* 0x0000000600057c24 */ /* 0x008fe2000f8e0203 */
[----:B------:R-:W-:-:S07]  /*1c50*/  IADD3 R0, PT, PT, -R2, RZ, RZ ;  /* 0x000000ff02007210 */ /* 0x000fce0007ffe1ff */
.L_x_9:
[----:B-1----:R-:W-:Y:S02]  /*1c60*/  ISETP.GE.AND P0, PT, R5, UR7, PT ;  /* 0x0000000705007c0c */ /* 0x002fe4000bf06270 */
[----:B------:R-:W-:-:S11]  /*1c70*/  IADD3 R0, PT, PT, R0, 0x1, RZ ;  /* 0x0000000100007810 */ /* 0x000fd60007ffe0ff */
[----:B------:R-:W1:Y:S02]  /*1c80*/  @!P0 LDC.64 R2, c[0x0][0x380] ;  /* 0x0000e000ff028b82 */ /* 0x000e640000000a00 */
[----:B-1----:R-:W-:Y:S01]  /*1c90*/  @!P0 IMAD.WIDE R2, R5, 0x4, R2 ;  /* 0x0000000405028825 */ /* 0x002fe200078e0202 */
[----:B------:R-:W-:-:S04]  /*1ca0*/  IADD3 R5, PT, PT, R4, R5, RZ ;  /* 0x0000000504057210 */ /* 0x000fc80007ffe0ff */
[----:B------:R2:W-:Y:S01]  /*1cb0*/  @!P0 STG.E desc[UR4][R2.64], RZ ;  /* 0x000000ff02008986 */ /* 0x0005e2000c101904 */
[----:B------:R-:W-:-:S13]  /*1cc0*/  ISETP.NE.AND P0, PT, R0, RZ, PT ;  /* 0x000000ff0000720c */ /* 0x000fda0003f05270 */
[----:B--2---:R-:W-:Y:S05]  /*1cd0*/  @P0 BRA `(.L_x_9) ;  /* 0xfffffffc00e00947 */ /* 0x004fea000383ffff */
[----:B------:R-:W-:Y:S05]  /*1ce0*/  EXIT ;  /* 0x000000000000794d */ /* 0x000fea0003800000 */
.L_x_10:
[----:B------:R-:W-:-:S00]  /*1cf0*/  BRA `(.L_x_10) ;  /* 0xfffffffc00fc7947 */ /* 0x000fc0000383ffff */
[----:B------:R-:W-:-:S00]  /*1d00*/  NOP ;  /* 0x0000000000007918 */ /* 0x000fc00000000000 */
[----:B------:R-:W-:-:S00]  /*1d10*/  NOP ;  /* 0x0000000000007918 */ /* 0x000fc00000000000 */
[----:B------:R-:W-:-:S00]  /*1d20*/  NOP ;  /* 0x0000000000007918 */ /* 0x000fc00000000000 */
[----:B------:R-:W-:-:S00]  /*1d30*/  NOP ;  /* 0x0000000000007918 */ /* 0x000fc00000000000 */
[----:B------:R-:W-:-:S00]  /*1d40*/  NOP ;  /* 0x0000000000007918 */ /* 0x000fc00000000000 */
[----:B------:R-:W-:-:S00]  /*1d50*/  NOP ;  /* 0x0000000000007918 */ /* 0x000fc00000000000 */
[----:B------:R-:W-:-:S00]  /*1d60*/  NOP ;  /* 0x0000000000007918 */ /* 0x000fc00000000000 */
[----:B------:R-:W-:-:S00]  /*1d70*/  NOP ;  /* 0x0000000000007918 */ /* 0x000fc00000000000 */
.L_x_22:


//--------------------- .text._Z16addKernel_doublePdPKdS1_iii --------------------------
	.section	.text._Z16addKernel_doublePdPKdS1_iii,"ax",@progbits
	.align	128
        .global         _Z16addKernel_doublePdPKdS1_iii
        .type           _Z16addKernel_doublePdPKdS1_iii,@function
        .size           _Z16addKernel_doublePdPKdS1_iii,(.L_x_23 - _Z16addKernel_doublePdPKdS1_iii)
        .other          _Z16addKernel_doublePdPKdS1_iii,@"STO_CUDA_ENTRY STV_DEFAULT"
_Z16addKernel_doublePdPKdS1_iii:
.text._Z16addKernel_doublePdPKdS1_iii:
        /* <DEDUP_REMOVED lines=35> */
.L_x_15:
[----:B0-----:R-:W-:Y:S01]  /*0230*/  ISETP.GE.AND P1, PT, R6, UR7, PT ;  /* 0x0000000706007c0c */ /* 0x001fe2000bf26270 */
[----:B--2---:R-:W0:Y:S01]  /*0240*/  LDC.64 R18, c[0x0][0x388] ;  /* 0x0000e200ff127b82 */ /* 0x004e220000000a00 */
[----:B------:R-:W-:-:S07]  /*0250*/  ISETP.GE.AND P2, PT, R8, UR7, PT ;  /* 0x0000000708007c0c */ /* 0x000fce000bf46270 */
[----:B------:R-:W1:Y:S08]  /*0260*/  LDC.64 R16, c[0x0][0x380] ;  /* 0x0000e000ff107b82 */ /* 0x000e700000000a00 */
[----:B------:R-:W2:Y:S01]  /*0270*/  @!P1 LDC.64 R20, c[0x0][0x390] ;  /* 0x0000e400ff149b82 */ /* 0x000ea20000000a00 */
[----:B0-----:R-:W-:-:S07]  /*0280*/  @!P1 IMAD.WIDE R18, R6, 0x8, R18 ;  /* 0x0000000806129825 */ /* 0x001fce00078e0212 */
[----:B------:R-:W0:Y:S01]  /*0290*/  LDC.64 R12, c[0x0][0x388] ;  /* 0x0000e200ff0c7b82 */ /* 0x000e220000000a00 */
[----:B------:R-:W3:Y:S07]  /*02a0*/  @!P1 LDG.E.64 R18, desc[UR4][R18.64] ;  /* 0x0000000412129981 */ /* 0x000eee000c1e1b00 */
[----:B------:R-:W4:Y:S01]  /*02b0*/  @!P2 LDC.64 R14, c[0x0][0x390] ;  /* 0x0000e400ff0eab82 */ /* 0x000f220000000a00 */
[----:B--2---:R-:W-:-:S07]  /*02c0*/  @!P1 IMAD.WIDE R20, R6, 0x8, R20 ;  /* 0x0000000806149825 */ /* 0x004fce00078e0214 */
[----:B------:R-:W2:Y:S01]  /*02d0*/  LDC.64 R24, c[0x0][0x380] ;  /* 0x0000e000ff187b82 */ /* 0x000ea20000000a00 */
[----:B------:R5:W3:Y:S01]  /*02e0*/  @!P1 LDG.E.64 R28, desc[UR4][R20.64] ;  /* 0x00000004141c9981 */ /* 0x000ae2000c1e1b00 */
[----:B-1----:R-:W-:-:S04]  /*02f0*/  @!P1 IMAD.WIDE R16, R6, 0x8, R16 ;  /* 0x0000000806109825 */ /* 0x002fc800078e0210 */
[C---:B0-----:R-:W-:Y:S02]  /*0300*/  @!P2 IMAD.WIDE R12, R8.reuse, 0x8, R12 ;  /* 0x00000008080ca825 */ /* 0x041fe400078e020c */
[----:B-----5:R-:W0:Y:S02]  /*0310*/  LDC.64 R20, c[0x0][0x388] ;  /* 0x0000e200ff147b82 */ /* 0x020e240000000a00 */
[----:B----4-:R-:W-:Y:S01]  /*0320*/  @!P2 IMAD.WIDE R14, R8, 0x8, R14 ;  /* 0x00000008080ea825 */ /* 0x010fe200078e020e */
[----:B---3--:R-:W-:-:S07]  /*0330*/  @!P1 DADD R28, R18, R28 ;  /* 0x00000000121c9229 */ /* 0x008fce000000001c */
[----:B------:R-:W-:Y:S04]  /*0340*/  @!P1 STG.E.64 desc[UR4][R16.64], R28 ;  /* 0x0000001c10009986 */ /* 0x000fe8000c101b04 */
[----:B------:R-:W3:Y:S04]  /*0350*/  @!P2 LDG.E.64 R12, desc[UR4][R12.64] ;  /* 0x000000040c0ca981 */ /* 0x000ee8000c1e1b00 */
[----:B------:R1:W3:Y:S01]  /*0360*/  @!P2 LDG.E.64 R26, desc[UR4][R14.64] ;  /* 0x000000040e1aa981 */ /* 0x0002e2000c1e1b00 */
[----:B------:R-:W-:Y:S01]  /*0370*/  ISETP.GE.AND P1, PT, R10, UR7, PT ;  /* 0x000000070a007c0c */ /* 0x000fe2000bf26270 */
[----:B--2---:R-:W-:Y:S01]  /*0380*/  @!P2 IMAD.WIDE R24, R8, 0x8, R24 ;  /* 0x000000080818a825 */ /* 0x004fe200078e0218 */
[----:B-1----:R-:W1:Y:S11]  /*0390*/  LDC.64 R14, c[0x0][0x388] ;  /* 0x0000e200ff0e7b82 */ /* 0x002e760000000a00 */
[----:B------:R-:W2:Y:S01]  /*03a0*/  @!P1 LDC.64 R18, c[0x0][0x390] ;  /* 0x0000e400ff129b82 */ /* 0x000ea20000000a00 */
[----:B0-----:R-:W-:-:S04]  /*03b0*/  @!P1 IMAD.WIDE R20, R10, 0x8, R20 ;  /* 0x000000080a149825 */ /* 0x001fc800078e0214 */
[----:B--2---:R-:W-:Y:S01]  /*03c0*/  @!P1 IMAD.WIDE R18, R10, 0x8, R18 ;  /* 0x000000080a129825 */ /* 0x004fe200078e0212 */
[----:B---3--:R-:W-:Y:S02]  /*03d0*/  @!P2 DADD R26, R12, R26 ;  /* 0x000000000c1aa229 */ /* 0x008fe4000000001a */
[----:B------:R-:W0:Y:S05]  /*03e0*/  LDC.64 R12, c[0x0][0x380] ;  /* 0x0000e000ff0c7b82 */ /* 0x000e2a0000000a00 */
[----:B------:R2:W-:Y:S04]  /*03f0*/  @!P2 STG.E.64 desc[UR4][R24.64], R26 ;  /* 0x0000001a1800a986 */ /* 0x0005e8000c101b04 */
[----:B------:R-:W3:Y:S04]  /*0400*/  @!P1 LDG.E.64 R20, desc[UR4][R20.64] ;  /* 0x0000000414149981 */ /* 0x000ee8000c1e1b00 */
[----:B------:R-:W3:Y:S01]  /*0410*/  @!P1 LDG.E.64 R18, desc[UR4][R18.64] ;  /* 0x0000000412129981 */ /* 0x000ee2000c1e1b00 */
[----:B------:R-:W-:-:S02]  /*0420*/  ISETP.GE.AND P2, PT, R22, UR7, PT ;  /* 0x0000000716007c0c */ /* 0x000fc4000bf46270 */
[----:B------:R-:W-:Y:S01]  /*0430*/  LEA R11, R7, R6, 0x2 ;  /* 0x00000006070b7211 */ /* 0x000fe200078e10ff */
[----:B--2---:R-:W2:Y:S10]  /*0440*/  LDC.64 R24, c[0x0][0x380] ;  /* 0x0000e000ff187b82 */ /* 0x004eb40000000a00 */
[----:B------:R-:W4:Y:S01]  /*0450*/  @!P2 LDC.64 R16, c[0x0][0x390] ;  /* 0x0000e400ff10ab82 */ /* 0x000f220000000a00 */
[----:B0-----:R-:W-:-:S04]  /*0460*/  @!P1 IMAD.WIDE R12, R10, 0x8, R12 ;  /* 0x000000080a0c9825 */ /* 0x001fc800078e020c */
[----:B-1----:R-:W-:-:S04]  /*0470*/  @!P2 IMAD.WIDE R14, R22, 0x8, R14 ;  /* 0x00000008160ea825 */ /* 0x002fc800078e020e */
[C---:B----4-:R-:W-:Y:S01]  /*0480*/  @!P2 IMAD.WIDE R16, R22.reuse, 0x8, R16 ;  /* 0x000000081610a825 */ /* 0x050fe200078e0210 */
[----:B---3--:R-:W-:Y:S01]  /*0490*/  @!P1 DADD R28, R20, R18 ;  /* 0x00000000141c9229 */ /* 0x008fe20000000012 */
[----:B------:R-:W0:Y:S06]  /*04a0*/  LDC.64 R18, c[0x0][0x388] ;  /* 0x0000e200ff127b82 */ /* 0x000e2c0000000a00 */
[----:B------:R1:W-:Y:S04]  /*04b0*/  @!P1 STG.E.64 desc[UR4][R12.64], R28 ;  /* 0x0000001c0c009986 */ /* 0x0003e8000c101b04 */
[----:B------:R-:W3:Y:S04]  /*04c0*/  @!P2 LDG.E.64 R14, desc[UR4][R14.64] ;  /* 0x000000040e0ea981 */ /* 0x000ee8000c1e1b00 */
[----:B------:R-:W3:Y:S01]  /*04d0*/  @!P2 LDG.E.64 R16, desc[UR4][R16.64] ;  /* 0x000000041010a981 */ /* 0x000ee2000c1e1b00 */
[----:B------:R-:W-:Y:S01]  /*04e0*/  ISETP.GE.AND P1, PT, R11, UR7, PT ;  /* 0x000000070b007c0c */ /* 0x000fe2000bf26270 */
[----:B--2---:R-:W-:Y:S01]  /*04f0*/  @!P2 IMAD.WIDE R24, R22, 0x8, R24 ;  /* 0x000000081618a825 */ /* 0x004fe200078e0218 */
[----:B------:R-:W-:Y:S01]  /*0500*/  LEA R23, R7, R8, 0x2 ;  /* 0x0000000807177211 */ /* 0x000fe200078e10ff */
[----:B-1----:R-:W1:Y:S10]  /*0510*/  LDC.64 R12, c[0x0][0x388] ;  /* 0x0000e200ff0c7b82 */ /* 0x002e740000000a00 */
        /* <DEDUP_REMOVED lines=20> */
[C---:B------:R-:W-:Y:S01]  /*0660*/  ISETP.GE.AND P1, PT, R10.reuse, UR7, PT ;  /* 0x000000070a007c0c */ /* 0x040fe2000bf26270 */
        /* <DEDUP_REMOVED lines=11> */
[----:B------:R-:W-:Y:S01]  /*0720*/  ISETP.GE.AND P2, PT, R22, UR7, PT ;  /* 0x0000000716007c0c */ /* 0x000fe2000bf46270 */
[----:B-1----:R-:W-:Y:S01]  /*0730*/  @!P1 IMAD.WIDE R16, R10, 0x8, R16 ;  /* 0x000000080a109825 */ /* 0x002fe200078e0210 */
[----:B------:R-:W-:Y:S01]  /*0740*/  LEA R11, R7, R11, 0x2 ;  /* 0x0000000b070b7211 */ /* 0x000fe200078e10ff */
[----:B--2---:R-:W1:Y:S10]  /*0750*/  LDC.64 R24, c[0x0][0x380] ;  /* 0x0000e000ff187b82 */ /* 0x004e740000000a00 */
[----:B------:R-:W2:Y:S01]  /*0760*/  @!P2 LDC.64 R14, c[0x0][0x390] ;  /* 0x0000e400ff0eab82 */ /* 0x000ea20000000a00 */
[----:B0-----:R-:W-:-:S04]  /*0770*/  @!P2 IMAD.WIDE R12, R22, 0x8, R12 ;  /* 0x00000008160ca825 */ /* 0x001fc800078e020c */
[C---:B--2---:R-:W-:Y:S01]  /*0780*/  @!P2 IMAD.WIDE R14, R22.reuse, 0x8, R14 ;  /* 0x00000008160ea825 */ /* 0x044fe200078e020e */
        /* <DEDUP_REMOVED lines=29> */
[C---:B------:R-:W-:Y:S01]  /*0960*/  ISETP.GE.AND P1, PT, R10.reuse, UR7, PT ;  /* 0x000000070a007c0c */ /* 0x040fe2000bf26270 */
        /* <DEDUP_REMOVED lines=59> */
[----:B------:R-:W-:-:S13]  /*0d20*/  ISETP.GE.AND P2, PT, R22, UR7, PT ;  /* 0x0000000716007c0c */ /* 0x000fda000bf46270 */
[----:B------:R-:W4:Y:S01]  /*0d30*/  @!P2 LDC.64 R14, c[0x0][0x390] ;  /* 0x0000e400ff0eab82 */ /* 0x000f220000000a00 */
[----:B-1----:R-:W-:-:S04]  /*0d40*/  @!P1 IMAD.WIDE R16, R10, 0x8, R16 ;  /* 0x000000080a109825 */ /* 0x002fc800078e0210 */
[----:B0-----:R-:W-:-:S04]  /*0d50*/  @!P2 IMAD.WIDE R12, R22, 0x8, R12 ;  /* 0x00000008160ca825 */ /* 0x001fc800078e020c */
[----:B----4-:R-:W-:Y:S01]  /*0d60*/  @!P2 IMAD.WIDE R14, R22, 0x8, R14 ;  /* 0x00000008160ea825 */ /* 0x010fe200078e020e */
[----:B---3--:R-:W-:Y:S01]  /*0d70*/  @!P1 DADD R28, R18, R20 ;  /* 0x00000000121c9229 */ /* 0x008fe20000000014 */
[----:B------:R-:W0:Y:S06]  /*0d80*/  LDC.64 R18, c[0x0][0x380] ;  /* 0x0000e000ff127b82 */ /* 0x000e2c0000000a00 */
[----:B------:R2:W-:Y:S04]  /*0d90*/  @!P1 STG.E.64 desc[UR4][R16.64], R28 ;  /* 0x0000001c10009986 */ /* 0x0005e8000c101b04 */
[----:B------:R-:W3:Y:S04]  /*0da0*/  @!P2 LDG.E.64 R12, desc[UR4][R12.64] ;  /* 0x000000040c0ca981 */ /* 0x000ee8000c1e1b00 */
[----:B------:R-:W3:Y:S01]  /*0db0*/  @!P2 LDG.E.64 R14, desc[UR4][R14.64] ;  /* 0x000000040e0ea981 */ /* 0x000ee2000c1e1b00 */
[----:B------:R-:W-:-:S04]  /*0dc0*/  IADD3 R9, PT, PT, R9, 0x10, RZ ;  /* 0x0000001009097810 */ /* 0x000fc80007ffe0ff */
[----:B------:R-:W-:Y:S01]  /*0dd0*/  ISETP.GE.AND P1, PT, R9, -0xc, PT ;  /* 0xfffffff40900780c */ /* 0x000fe20003f26270 */
[----:B0-----:R-:W-:Y:S01]  /*0de0*/  @!P2 IMAD.WIDE R18, R22, 0x8, R18 ;  /* 0x000000081612a825 */ /* 0x001fe200078e0212 */
[C---:B------:R-:W-:Y:S02]  /*0df0*/  LEA R6, R7.reuse, R11, 0x2 ;  /* 0x0000000b07067211 */ /* 0x040fe400078e10ff */
[C---:B------:R-:W-:Y:S02]  /*0e00*/  LEA R8, R7.reuse, R23, 0x2 ;  /* 0x0000001707087211 */ /* 0x040fe400078e10ff */
[C---:B------:R-:W-:Y:S02]  /*0e10*/  LEA R10, R7.reuse, R10, 0x2 ;  /* 0x0000000a070a7211 */ /* 0x040fe400078e10ff */
[----:B------:R-:W-:Y:S01]  /*0e20*/  LEA R22, R7, R22, 0x2 ;  /* 0x0000001607167211 */ /* 0x000fe200078e10ff */
[----:B---3--:R-:W-:-:S07]  /*0e30*/  @!P2 DADD R20, R12, R14 ;  /* 0x000000000c14a229 */ /* 0x008fce000000000e */
[----:B------:R2:W-:Y:S01]  /*0e40*/  @!P2 STG.E.64 desc[UR4][R18.64], R20 ;  /* 0x000000141200a986 */ /* 0x0005e2000c101b04 */
[----:B------:R-:W-:Y:S05]  /*0e50*/  @!P1 BRA `(.L_x_15) ;  /* 0xfffffff000f49947 */ /* 0x000fea000383ffff */
.L_x_14:
[----:B------:R-:W-:-:S04]  /*0e60*/  IADD3 R11, PT, PT, -R9, RZ, RZ ;  /* 0x000000ff090b7210 */ /* 0x000fc80007ffe1ff */
[----:B------:R-:W-:-:S13]  /*0e70*/  ISETP.GT.AND P1, PT, R11, 0x4, PT ;  /* 0x000000040b00780c */ /* 0x000fda0003f24270 */
[----:B------:R-:W-:Y:S05]  /*0e80*/  @!P1 BRA `(.L_x_16) ;  /* 0x0000000400909947 */ /* 0x000fea0003800000 */
[----:B------:R-:W0:Y:S01]  /*0e90*/  LDCU UR7, c[0x0][0x398] ;  /* 0x00007300ff0777ac */ /* 0x000e220008000800 */
[----:B------:R-:W1:Y:S08]  /*0ea0*/  LDC.64 R12, c[0x0][0x388] ;  /* 0x0000e200ff0c7b82 */ /* 0x000e700000000a00 */
[----:B--2---:R-:W2:Y:S08]  /*0eb0*/  LDC.64 R20, c[0x0][0x380] ;  /* 0x0000e000ff147b82 */ /* 0x004eb00000000a00 */
[----:B------:R-:W3:Y:S01]  /*0ec0*/  LDC.64 R16, c[0x0][0x388] ;  /* 0x0000e200ff107b82 */ /* 0x000ee20000000a00 */
[----:B0-----:R-:W-:-:S07]  /*0ed0*/  ISETP.GE.AND P0, PT, R6, UR7, PT ;  /* 0x0000000706007c0c */ /* 0x001fce000bf06270 */
[----:B------:R-:W0:Y:S06]  /*0ee0*/  LDC.64 R26, c[0x0][0x380] ;  /* 0x0000e000ff1a7b82 */ /* 0x000e2c0000000a00 */
[C---:B-1----:R-:W-:Y:S02]  /*0ef0*/  @!P0 IMAD.WIDE R12, R6.reuse, 0x8, R12 ;  /* 0x00000008060c8825 */ /* 0x042fe400078e020c */
[----:B------:R-:W1:Y:S04]  /*0f00*/  @!P0 LDC.64 R14, c[0x0][0x390] ;  /* 0x0000e400ff0e8b82 */ /* 0x000e680000000a00 */
[----:B------:R-:W4:Y:S01]  /*0f10*/  @!P0 LDG.E.64 R12, desc[UR4][R12.64] ;  /* 0x000000040c0c8981 */ /* 0x000f22000c1e1b00 */
[----:B-1----:R-:W-:-:S05]  /*0f20*/  @!P0 IMAD.WIDE R14, R6, 0x8, R14 ;  /* 0x00000008060e8825 */ /* 0x002fca00078e020e */
[----:B------:R-:W4:Y:S01]  /*0f30*/  @!P0 LDG.E.64 R28, desc[UR4][R14.64] ;  /* 0x000000040e1c8981 */ /* 0x000f22000c1e1b00 */
[----:B------:R-:W-:-:S13]  /*0f40*/  ISETP.GE.AND P1, PT, R8, UR7, PT ;  /* 0x0000000708007c0c */ /* 0x000fda000bf26270 */
[----:B------:R-:W1:Y:S01]  /*0f50*/  @!P1 LDC.64 R18, c[0x0][0x390] ;  /* 0x0000e400ff129b82 */ /* 0x000e620000000a00 */
[----:B--2---:R-:W-:-:S04]  /*0f60*/  @!P0 IMAD.WIDE R20, R6, 0x8, R20 ;  /* 0x0000000806148825 */ /* 0x004fc800078e0214 */
[----:B---3--:R-:W-:-:S04]  /*0f70*/  @!P1 IMAD.WIDE R16, R8, 0x8, R16 ;  /* 0x0000000808109825 */ /* 0x008fc800078e0210 */
[----:B-1----:R-:W-:Y:S01]  /*0f80*/  @!P1 IMAD.WIDE R18, R8, 0x8, R18 ;  /* 0x0000000808129825 */ /* 0x002fe200078e0212 */
[----:B----4-:R-:W-:Y:S01]  /*0f90*/  @!P0 DADD R28, R12, R28 ;  /* 0x000000000c1c8229 */ /* 0x010fe2000000001c */
[----:B------:R-:W1:Y:S06]  /*0fa0*/  LDC.64 R12, c[0x0][0x388] ;  /* 0x0000e200ff0c7b82 */ /* 0x000e6c0000000a00 */
[----:B------:R-:W-:Y:S04]  /*0fb0*/  @!P0 STG.E.64 desc[UR4][R20.64], R28 ;  /* 0x0000001c14008986 */ /* 0x000fe8000c101b04 */
[----:B------:R-:W2:Y:S04]  /*0fc0*/  @!P1 LDG.E.64 R16, desc[UR4][R16.64] ;  /* 0x0000000410109981 */ /* 0x000ea8000c1e1b00 */
[----:B------:R3:W2:Y:S01]  /*0fd0*/  @!P1 LDG.E.64 R24, desc[UR4][R18.64] ;  /* 0x0000000412189981 */ /* 0x0006a2000c1e1b00 */
[----:B------:R-:W-:Y:S01]  /*0fe0*/  ISETP.GE.AND P0, PT, R10, UR7, PT ;  /* 0x000000070a007c0c */ /* 0x000fe2000bf06270 */
[----:B0-----:R-:W-:Y:S01]  /*0ff0*/  @!P1 IMAD.WIDE R26, R8, 0x8, R26 ;  /* 0x00000008081a9825 */ /* 0x001fe200078e021a */
[----:B---3--:R-:W0:Y:S11]  /*1000*/  LDC.64 R18, c[0x0][0x388] ;  /* 0x0000e200ff127b82 */ /* 0x008e360000000a00 */
[----:B------:R-:W3:Y:S01]  /*1010*/  @!P0 LDC.64 R14, c[0x0][0x390] ;  /* 0x0000e400ff0e8b82 */ /* 0x000ee20000000a00 */
[----:B-1----:R-:W-:-:S04]  /*1020*/  @!P0 IMAD.WIDE R12, R10, 0x8, R12 ;  /* 0x000000080a0c8825 */ /* 0x002fc800078e020c */
[----:B---3--:R-:W-:Y:S01]  /*1030*/  @!P0 IMAD.WIDE R14, R10, 0x8, R14 ;  /* 0x000000080a0e8825 */ /* 0x008fe200078e020e */
[----:B--2---:R-:W-:Y:S02]  /*1040*/  @!P1 DADD R24, R16, R24 ;  /* 0x0000000010189229 */ /* 0x004fe40000000018 */
[----:B------:R-:W1:Y:S05]  /*1050*/  LDC.64 R16, c[0x0][0x380] ;  /* 0x0000e000ff107b82 */ /* 0x000e6a0000000a00 */
[----:B------:R2:W-:Y:S04]  /*1060*/  @!P1 STG.E.64 desc[UR4][R26.64], R24 ;  /* 0x000000181a009986 */ /* 0x0005e8000c101b04 */
[----:B------:R-:W3:Y:S04]  /*1070*/  @!P0 LDG.E.64 R12, desc[UR4][R12.64] ;  /* 0x000000040c0c8981 */ /* 0x000ee8000c1e1b00 */
[----:B------:R-:W3:Y:S01]  /*1080*/  @!P0 LDG.E.64 R14, desc[UR4][R14.64] ;  /* 0x000000040e0e8981 */ /* 0x000ee2000c1e1b00 */
[----:B------:R-:W-:-:S02]  /*1090*/  ISETP.GE.AND P1, PT, R22, UR7, PT ;  /* 0x0000000716007c0c */ /* 0x000fc4000bf26270 */
[----:B------:R-:W-:Y:S01]  /*10a0*/  LEA R11, R7, R6, 0x2 ;  /* 0x00000006070b7211 */ /* 0x000fe200078e10ff */
[----:B--2---:R-:W2:Y:S10]  /*10b0*/  LDC.64 R24, c[0x0][0x380] ;  /* 0x0000e000ff187b82 */ /* 0x004eb40000000a00 */
[----:B------:R-:W4:Y:S01]  /*10c0*/  @!P1 LDC.64 R20, c[0x0][0x390] ;  /* 0x0000e400ff149b82 */ /* 0x000f220000000a00 */
[----:B-1----:R-:W-:-:S04]  /*10d0*/  @!P0 IMAD.WIDE R16, R10, 0x8, R16 ;  /* 0x000000080a108825 */ /* 0x002fc800078e0210 */
[----:B0-----:R-:W-:-:S04]  /*10e0*/  @!P1 IMAD.WIDE R18, R22, 0x8, R18 ;  /* 0x0000000816129825 */ /* 0x001fc800078e0212 */
        /* <DEDUP_REMOVED lines=40> */
[----:B------:R-:W2:Y:S04]  /*1370*/  @!P0 LDG.E.64 R12, desc[UR4][R12.64] ;  /* 0x000000040c0c8981 */ /* 0x000ea8000c1e1b00 */
[----:B------:R-:W2:Y:S01]  /*1380*/  @!P0 LDG.E.64 R14, desc[UR4][R14.64] ;  /* 0x000000040e0e8981 */ /* 0x000ea2000c1e1b00 */
[----:B------:R-:W-:-:S13]  /*1390*/  ISETP.GE.AND P1, PT, R22, UR7, PT ;  /* 0x0000000716007c0c */ /* 0x000fda000bf26270 */
[----:B------:R-:W4:Y:S01]  /*13a0*/  @!P1 LDC.64 R18, c[0x0][0x390] ;  /* 0x0000e400ff129b82 */ /* 0x000f220000000a00 */
[----:B-1----:R-:W-:-:S04]  /*13b0*/  @!P0 IMAD.WIDE R20, R10, 0x8, R20 ;  /* 0x000000080a148825 */ /* 0x002fc800078e0214 */
[----:B0-----:R-:W-:-:S04]  /*13c0*/  @!P1 IMAD.WIDE R16, R22, 0x8, R16 ;  /* 0x0000000816109825 */ /* 0x001fc800078e0210 */
[C---:B----4-:R-:W-:Y:S01]  /*13d0*/  @!P1 IMAD.WIDE R18, R22.reuse, 0x8, R18 ;  /* 0x0000000816129825 */ /* 0x050fe200078e0212 */
[----:B--2---:R-:W-:Y:S01]  /*13e0*/  @!P0 DADD R28, R12, R14 ;  /* 0x000000000c1c8229 */ /* 0x004fe2000000000e */
[----:B------:R-:W0:Y:S06]  /*13f0*/  LDC.64 R12, c[0x0][0x380] ;  /* 0x0000e000ff0c7b82 */ /* 0x000e2c0000000a00 */
[----:B------:R3:W-:Y:S04]  /*1400*/  @!P0 STG.E.64 desc[UR4][R20.64], R28 ;  /* 0x0000001c14008986 */ /* 0x0007e8000c101b04 */
[----:B------:R-:W2:Y:S04]  /*1410*/  @!P1 LDG.E.64 R16, desc[UR4][R16.64] ;  /* 0x0000000410109981 */ /* 0x000ea8000c1e1b00 */
[----:B------:R-:W2:Y:S01]  /*1420*/  @!P1 LDG.E.64 R18, desc[UR4][R18.64] ;  /* 0x0000000412129981 */ /* 0x000ea2000c1e1b00 */
[----:B0-----:R-:W-:Y:S01]  /*1430*/  @!P1 IMAD.WIDE R12, R22, 0x8, R12 ;  /* 0x00000008160c9825 */ /* 0x001fe200078e020c */
[----:B------:R-:W-:-:S02]  /*1440*/  IADD3 R9, PT, PT, R9, 0x4, RZ ;  /* 0x0000000409097810 */ /* 0x000fc40007ffe0ff */
[----:B------:R-:W-:Y:S02]  /*1450*/  PLOP3.LUT P0, PT, PT, PT, PT, 0x8, 0x80 ;  /* 0x000000000080781c */ /* 0x000fe40003f0e170 */
[----:B------:R-:W-:Y:S02]  /*1460*/  IADD3 R9, PT, PT, R9, 0x4, RZ ;  /* 0x0000000409097810 */ /* 0x000fe40007ffe0ff */
[C---:B------:R-:W-:Y:S02]  /*1470*/  LEA R6, R7.reuse, R11, 0x2 ;  /* 0x0000000b07067211 */ /* 0x040fe400078e10ff */
[C---:B------:R-:W-:Y:S02]  /*1480*/  LEA R8, R7.reuse, R23, 0x2 ;  /* 0x0000001707087211 */ /* 0x040fe400078e10ff */
[C---:B------:R-:W-:Y:S02]  /*1490*/  LEA R10, R7.reuse, R10, 0x2 ;  /* 0x0000000a070a7211 */ /* 0x040fe400078e10ff */
[----:B------:R-:W-:Y:S01]  /*14a0*/  LEA R22, R7, R22, 0x2 ;  /* 0x0000001607167211 */ /* 0x000fe200078e10ff */
[----:B--2---:R-:W-:-:S07]  /*14b0*/  @!P1 DADD R14, R16, R18 ;  /* 0x00000000100e9229 */ /* 0x004fce0000000012 */
[----:B------:R3:W-:Y:S04]  /*14c0*/  @!P1 STG.E.64 desc[UR4][R12.64], R14 ;  /* 0x0000000e0c009986 */ /* 0x0007e8000c101b04 */
.L_x_16:
[----:B------:R-:W-:-:S13]  /*14d0*/  ISETP.NE.OR P0, PT, R9, RZ, P0 ;  /* 0x000000ff0900720c */ /* 0x000fda0000705670 */
[----:B------:R-:W-:Y:S05]  /*14e0*/  @!P0 BRA `(.L_x_12) ;  /* 0x0000000000cc8947 */ /* 0x000fea0003800000 */
.L_x_13:
[----:B------:R-:W-:Y:S01]  /*14f0*/  ISETP.GE.AND P0, PT, R6, UR8, PT ;  /* 0x0000000806007c0c */ /* 0x000fe2000bf06270 */
[----:B--23--:R-:W0:Y:S01]  /*1500*/  LDC.64 R18, c[0x0][0x388] ;  /* 0x0000e200ff127b82 */ /* 0x00ce220000000a00 */
[----:B------:R-:W-:-:S07]  /*1510*/  ISETP.GE.AND P1, PT, R8, UR8, PT ;  /* 0x0000000808007c0c */ /* 0x000fce000bf26270 */
[----:B------:R-:W1:Y:S08]  /*1520*/  LDC.64 R16, c[0x0][0x380] ;  /* 0x0000e000ff107b82 */ /* 0x000e700000000a00 */
[----:B---3--:R-:W2:Y:S01]  /*1530*/  @!P0 LDC.64 R20, c[0x0][0x390] ;  /* 0x0000e400ff148b82 */ /* 0x008ea20000000a00 */
        /* <DEDUP_REMOVED lines=12> */
[----:B------:R1:W-:Y:S04]  /*1600*/  @!P0 STG.E.64 desc[UR4][R16.64], R28 ;  /* 0x0000001c10008986 */ /* 0x0003e8000c101b04 */
[----:B------:R-:W3:Y:S04]  /*1610*/  @!P1 LDG.E.64 R12, desc[UR4][R12.64] ;  /* 0x000000040c0c9981 */ /* 0x000ee8000c1e1b00 */
[----:B------:R4:W3:Y:S01]  /*1620*/  @!P1 LDG.E.64 R26, desc[UR4][R14.64] ;  /* 0x000000040e1a9981 */ /* 0x0008e2000c1e1b00 */
[----:B------:R-:W-:Y:S01]  /*1630*/  ISETP.GE.AND P0, PT, R10, UR8, PT ;  /* 0x000000080a007c0c */ /* 0x000fe2000bf06270 */
[----:B--2---:R-:W-:Y:S01]  /*1640*/  @!P1 IMAD.WIDE R24, R8, 0x8, R24 ;  /* 0x0000000808189825 */ /* 0x004fe200078e0218 */
[----:B----4-:R-:W2:Y:S11]  /*1650*/  LDC.64 R14, c[0x0][0x388] ;  /* 0x0000e200ff0e7b82 */ /* 0x010eb60000000a00 */
[----:B------:R-:W4:Y:S01]  /*1660*/  @!P0 LDC.64 R18, c[0x0][0x390] ;  /* 0x0000e400ff128b82 */ /* 0x000f220000000a00 */
[----:B0-----:R-:W-:-:S04]  /*1670*/  @!P0 IMAD.WIDE R20, R10, 0x8, R20 ;  /* 0x000000080a148825 */ /* 0x001fc800078e0214 */
[----:B----4-:R-:W-:Y:S01]  /*1680*/  @!P0 IMAD.WIDE R18, R10, 0x8, R18 ;  /* 0x000000080a128825 */ /* 0x010fe200078e0212 */
[----:B---3--:R-:W-:Y:S02]  /*1690*/  @!P1 DADD R26, R12, R26 ;  /* 0x000000000c1a9229 */ /* 0x008fe4000000001a */
[----:B------:R-:W0:Y:S05]  /*16a0*/  LDC.64 R12, c[0x0][0x380] ;  /* 0x0000e000ff0c7b82 */ /* 0x000e2a0000000a00 */
[----:B------:R3:W-:Y:S04]  /*16b0*/  @!P1 STG.E.64 desc[UR4][R24.64], R26 ;  /* 0x0000001a18009986 */ /* 0x0007e8000c101b04 */
[----:B------:R-:W4:Y:S04]  /*16c0*/  @!P0 LDG.E.64 R20, desc[UR4][R20.64] ;  /* 0x0000000414148981 */ /* 0x000f28000c1e1b00 */
[----:B------:R-:W4:Y:S01]  /*16d0*/  @!P0 LDG.E.64 R18, desc[UR4][R18.64] ;  /* 0x0000000412128981 */ /* 0x000f22000c1e1b00 */
[----:B------:R-:W-:-:S13]  /*16e0*/  ISETP.GE.AND P1, PT, R22, UR8, PT ;  /* 0x0000000816007c0c */ /* 0x000fda000bf26270 */
[----:B-1----:R-:W1:Y:S01]  /*16f0*/  @!P1 LDC.64 R16, c[0x0][0x390] ;  /* 0x0000e400ff109b82 */ /* 0x002e620000000a00 */
[----:B0-----:R-:W-:-:S04]  /*1700*/  @!P0 IMAD.WIDE R12, R10, 0x8, R12 ;  /* 0x000000080a0c8825 */ /* 0x001fc800078e020c */
[----:B--2---:R-:W-:-:S04]  /*1710*/  @!P1 IMAD.WIDE R14, R22, 0x8, R14 ;  /* 0x00000008160e9825 */ /* 0x004fc800078e020e */
[----:B-1----:R-:W-:Y:S01]  /*1720*/  @!P1 IMAD.WIDE R16, R22, 0x8, R16 ;  /* 0x0000000816109825 */ /* 0x002fe200078e0210 */
[----:B----4-:R-:W-:Y:S01]  /*1730*/  @!P0 DADD R28, R20, R18 ;  /* 0x00000000141c8229 */ /* 0x010fe20000000012 */
[----:B------:R-:W0:Y:S06]  /*1740*/  LDC.64 R18, c[0x0][0x380] ;  /* 0x0000e000ff127b82 */ /* 0x000e2c0000000a00 */
[----:B------:R3:W-:Y:S04]  /*1750*/  @!P0 STG.E.64 desc[UR4][R12.64], R28 ;  /* 0x0000001c0c008986 */ /* 0x0007e8000c101b04 */
[----:B------:R-:W2:Y:S04]  /*1760*/  @!P1 LDG.E.64 R14, desc[UR4][R14.64] ;  /* 0x000000040e0e9981 */ /* 0x000ea8000c1e1b00 */
[----:B------:R-:W2:Y:S01]  /*1770*/  @!P1 LDG.E.64 R16, desc[UR4][R16.64] ;  /* 0x0000000410109981 */ /* 0x000ea2000c1e1b00 */
[----:B------:R-:W-:-:S04]  /*1780*/  IADD3 R9, PT, PT, R9, 0x4, RZ ;  /* 0x0000000409097810 */ /* 0x000fc80007ffe0ff */
[----:B------:R-:W-:Y:S01]  /*1790*/  ISETP.NE.AND P0, PT, R9, RZ, PT ;  /* 0x000000ff0900720c */ /* 0x000fe20003f05270 */
[----:B0-----:R-:W-:Y:S01]  /*17a0*/  @!P1 IMAD.WIDE R18, R22, 0x8, R18 ;  /* 0x0000000816129825 */ /* 0x001fe200078e0212 */
[C---:B------:R-:W-:Y:S02]  /*17b0*/  LEA R6, R7.reuse, R6, 0x2 ;  /* 0x0000000607067211 */ /* 0x040fe400078e10ff */
[C---:B------:R-:W-:Y:S02]  /*17c0*/  LEA R8, R7.reuse, R8, 0x2 ;  /* 0x0000000807087211 */ /* 0x040fe400078e10ff */
[C---:B------:R-:W-:Y:S02]  /*17d0*/  LEA R10, R7.reuse, R10, 0x2 ;  /* 0x0000000a070a7211 */ /* 0x040fe400078e10ff */
[----:B------:R-:W-:Y:S01]  /*17e0*/  LEA R22, R7, R22, 0x2 ;  /* 0x0000001607167211 */ /* 0x000fe200078e10ff */
[----:B--2---:R-:W-:-:S07]  /*17f0*/  @!P1 DADD R20, R14, R16 ;  /* 0x000000000e149229 */ /* 0x004fce0000000010 */
[----:B------:R3:W-:Y:S01]  /*1800*/  @!P1 STG.E.64 desc[UR4][R18.64], R20 ;  /* 0x0000001412009986 */ /* 0x0007e2000c101b04 */
[----:B------:R-:W-:Y:S05]  /*1810*/  @P0 BRA `(.L_x_13) ;  /* 0xfffffffc00340947 */ /* 0x000fea000383ffff */
.L_x_12:
[----:B------:R-:W-:-:S13]  /*1820*/  ISETP.NE.AND P0, PT, R2, RZ, PT ;  /* 0x000000ff0200720c */ /* 0x000fda0003f05270 */
[----:B-1----:R-:W-:Y:S05]  /*1830*/  @!P0 EXIT ;  /* 0x000000000000894d */ /* 0x002fea0003800000 */
[C---:B----4-:R-:W-:Y:S01]  /*1840*/  IMAD R0, R5.reuse, R4, R0 ;  /* 0x0000000405007224 */ /* 0x050fe200078e0200 */
[----:B------:R-:W0:Y:S01]  /*1850*/  LDCU UR7, c[0x0][0x398] ;  /* 0x00007300ff0777ac */ /* 0x000e220008000800 */
[----:B------:R-:W-:Y:S02]  /*1860*/  IMAD R10, R5, UR6, RZ ;  /* 0x00000006050a7c24 */ /* 0x000fe4000f8e02ff */
[----:B---3--:R-:W-:Y:S01]  /*1870*/  IMAD R11, R0, UR6, R3 ;  /* 0x00000006000b7c24 */ /* 0x008fe2000f8e0203 */
[----:B------:R-:W-:-:S07]  /*1880*/  IADD3 R0, PT, PT, -R2, RZ, RZ ;  /* 0x000000ff02007210 */ /* 0x000fce0007ffe1ff */
.L_x_17:
[C---:B0-----:R-:W-:Y:S01]  /*1890*/  ISETP.GE.AND P0, PT, R11.reuse, UR7, PT ;  /* 0x000000070b007c0c */ /* 0x041fe2000bf06270 */
[----:B------:R-:W0:Y:S08]  /*18a0*/  LDC.64 R2, c[0x0][0x388] ;  /* 0x0000e200ff027b82 */ /* 0x000e300000000a00 */
[----:B------:R-:W1:Y:S08]  /*18b0*/  LDC.64 R8, c[0x0][0x380] ;  /* 0x0000e000ff087b82 */ /* 0x000e700000000a00 */
[----:B------:R-:W3:Y:S01]  /*18c0*/  @!P0 LDC.64 R4, c[0x0][0x390] ;  /* 0x0000e400ff048b82 */ /* 0x000ee20000000a00 */
[----:B0-----:R-:W-:-:S06]  /*18d0*/  @!P0 IMAD.WIDE R2, R11, 0x8, R2 ;  /* 0x000000080b028825 */ /* 0x001fcc00078e0202 */
[----:B------:R-:W4:Y:S01]  /*18e0*/  @!P0 LDG.E.64 R2, desc[UR4][R2.64] ;  /* 0x0000000402028981 */ /* 0x000f22000c1e1b00 */
[----:B---3--:R-:W-:-:S06]  /*18f0*/  @!P0 IMAD.WIDE R4, R11, 0x8, R4 ;  /* 0x000000080b048825 */ /* 0x008fcc00078e0204 */
[----:B------:R-:W4:Y:S01]  /*1900*/  @!P0 LDG.E.64 R4, desc[UR4][R4.64] ;  /* 0x0000000404048981 */ /* 0x000f22000c1e1b00 */
[----:B-1----:R-:W-:Y:S01]  /*1910*/  @!P0 IMAD.WIDE R8, R11, 0x8, R8 ;  /* 0x000000080b088825 */ /* 0x002fe200078e0208 */
[----:B------:R-:W-:Y:S01]  /*1920*/  IADD3 R0, PT, PT, R0, 0x1, RZ ;  /* 0x0000000100007810 */ /* 0x000fe20007ffe0ff */
[----:B----4-:R-:W-:-:S07]  /*1930*/  @!P0 DADD R6, R2, R4 ;  /* 0x0000000002068229 */ /* 0x010fce0000000004 */
[----:B------:R0:W-:Y:S01]  /*1940*/  @!P0 STG.E.64 desc[UR4][R8.64], R6 ;  /* 0x0000000608008986 */ /* 0x0001e2000c101b04 */
[----:B------:R-:W-:-:S13]  /*1950*/  ISETP.NE.AND P0, PT, R0, RZ, PT ;  /* 0x000000ff0000720c */ /* 0x000fda0003f05270 */
[----:B0-----:R-:W-:Y:S05]  /*1960*/  @!P0 EXIT ;  /* 0x000000000000894d */ /* 0x001fea0003800000 */
[----:B------:R-:W-:Y:S01]  /*1970*/  IADD3 R11, PT, PT, R10, R11, RZ ;  /* 0x0000000b0a0b7210 */ /* 0x000fe20007ffe0ff */
[----:B------:R-:W-:Y:S06]  /*1980*/  BRA `(.L_x_17) ;  /* 0xfffffffc00c07947 */ /* 0x000fec000383ffff */
.L_x_11:
[C---:B------:R-:W-:Y:S02]  /*1990*/  ISETP.GE.U32.AND P1, PT, R6.reuse, 0x4, PT ;  /* 0x000000040600780c */ /* 0x040fe40003f26070 */
[----:B------:R-:W-:Y:S02]  /*19a0*/  LOP3.LUT R2, R6, 0x3, RZ, 0xc0, !PT ;  /* 0x0000000306027812 */ /* 0x000fe400078ec0ff */
[----:B------:R-:W-:Y:S02]  /*19b0*/  MOV R4, RZ ;  /* 0x000000ff00047202 */ /* 0x000fe40000000f00 */
        /* <DEDUP_REMOVED lines=13> */
.L_x_19:
        /* <DEDUP_REMOVED lines=11> */
[----:B------:R0:W-:Y:S01]  /*1b40*/  @!P1 STG.E.64 desc[UR4][R8.64], RZ ;  /* 0x000000ff08009986 */ /* 0x0001e2000c101b04 */
[----:B------:R-:W-:Y:S01]  /*1b50*/  ISETP.NE.AND P1, PT, R16, RZ, PT ;  /* 0x000000ff1000720c */ /* 0x000fe20003f25270 */
[----:B-1----:R-:W-:Y:S01]  /*1b60*/  @!P2 IMAD.WIDE R12, R17, 0x8, R12 ;  /* 0x00000008110ca825 */ /* 0x002fe200078e020c */
[----:B------:R-:W-:-:S04]  /*1b70*/  LEA R17, R14, R17, 0x2 ;  /* 0x000000110e117211 */ /* 0x000fc800078e10ff */
[----:B------:R0:W-:Y:S01]  /*1b80*/  @!P2 STG.E.64 desc[UR4][R12.64], RZ ;  /* 0x000000ff0c00a986 */ /* 0x0001e2000c101b04 */
[----:B--2---:R-:W-:Y:S01]  /*1b90*/  @!P3 IMAD.WIDE R10, R19, 0x8, R10 ;  /* 0x00000008130ab825 */ /* 0x004fe200078e020a */
[----:B------:R-:W-:-:S04]  /*1ba0*/  LEA R19, R14, R19, 0x2 ;  /* 0x000000130e137211 */ /* 0x000fc800078e10ff */
[----:B------:R0:W-:Y:S01]  /*1bb0*/  @!P3 STG.E.64 desc[UR4][R10.64], RZ ;  /* 0x000000ff0a00b986 */ /* 0x0001e2000c101b04 */
[----:B---3--:R-:W-:Y:S01]  /*1bc0*/  @!P4 IMAD.WIDE R6, R21, 0x8, R6 ;  /* 0x000000081506c825 */ /* 0x008fe200078e0206 */
[----:B------:R-:W-:-:S04]  /*1bd0*/  LEA R21, R14, R21, 0x2 ;  /* 0x000000150e157211 */ /* 0x000fc800078e10ff */
[----:B------:R0:W-:Y:S01]  /*1be0*/  @!P4 STG.E.64 desc[UR4][R6.64], RZ ;  /* 0x000000ff0600c986 */ /* 0x0001e2000c101b04 */
[----:B------:R-:W-:Y:S05]  /*1bf0*/  @P1 BRA `(.L_x_19) ;  /* 0xfffffffc00a41947 */ /* 0x000fea000383ffff */
.L_x_18:
[----:B-1----:R-:W-:Y:S05]  /*1c00*/  @!P0 EXIT ;  /* 0x000000000000894d */ /* 0x002fea0003800000 */
[C---:B----4-:R-:W-:Y:S01]  /*1c10*/  IMAD R0, R5.reuse, R4, R0 ;  /* 0x0000000405007224 */ /* 0x050fe200078e0200 */
[----:B------:R-:W1:Y:S01]  /*1c20*/  LDCU UR7, c[0x0][0x398] ;  /* 0x00007300ff0777ac */ /* 0x000e620008000800 */
[----:B------:R-:W-:Y:S02]  /*1c30*/  IMAD R4, R5, UR6, RZ ;  /* 0x0000000605047c24 */ /* 0x000fe4000f8e02ff */
[----:B---3--:R-:W-:Y:S01]  /*1c40*/  IMAD R5, R0, UR6, R3 ;  /* 0x0000000600057c24 */ /* 0x008fe2000f8e0203 */
[----:B------:R-:W-:-:S07]  /*1c50*/  IADD3 R0, PT, PT, -R2, RZ, RZ ;  /* 0x000000ff02007210 */ /* 0x000fce0007ffe1ff */
.L_x_20:
[----:B-1----:R-:W-:Y:S02]  /*1c60*/  ISETP.GE.AND P0, PT, R5, UR7, PT ;  /* 0x0000000705007c0c */ /* 0x002fe4000bf06270 */
[----:B------:R-:W-:-:S11]  /*1c70*/  IADD3 R0, PT, PT, R0, 0x1, RZ ;  /* 0x0000000100007810 */ /* 0x000fd60007ffe0ff */
[----:B------:R-:W1:Y:S02]  /*1c80*/  @!P0 LDC.64 R2, c[0x0][0x380] ;  /* 0x0000e000ff028b82 */ /* 0x000e640000000a00 */
[----:B-1----:R-:W-:Y:S01]  /*1c90*/  @!P0 IMAD.WIDE R2, R5, 0x8, R2 ;  /* 0x0000000805028825 */ /* 0x002fe200078e0202 */
[----:B------:R-:W-:-:S04]  /*1ca0*/  IADD3 R5, PT, PT, R4, R5, RZ ;  /* 0x0000000504057210 */ /* 0x000fc80007ffe0ff */
[----:B------:R2:W-:Y:S01]  /*1cb0*/  @!P0 STG.E.64 desc[UR4][R2.64], RZ ;  /* 0x000000ff02008986 */ /* 0x0005e2000c101b04 */
[----:B------:R-:W-:-:S13]  /*1cc0*/  ISETP.NE.AND P0, PT, R0, RZ, PT ;  /* 0x000000ff0000720c */ /* 0x000fda0003f05270 */
[----:B--2---:R-:W-:Y:S05]  /*1cd0*/  @P0 BRA `(.L_x_20) ;  /* 0xfffffffc00e00947 */ /* 0x004fea000383ffff */
[----:B------:R-:W-:Y:S05]  /*1ce0*/  EXIT ;  /* 0x000000000000794d */ /* 0x000fea0003800000 */
.L_x_21:
        /* <DEDUP_REMOVED lines=9> */
.L_x_23:


//--------------------- .nv.shared.reserved.0     --------------------------
	.section	.nv.shared.reserved.0,"aw",@nobits
	.weak		__nv_reservedSMEM_offset_0_alias
	.size		__nv_reservedSMEM_offset_0_alias, 0, 64
	.other		__nv_reservedSMEM_offset_0_alias,@"STO_CUDA_RESERVED_SHARED STV_DEFAULT"
__nv_reservedSMEM_offset_0_alias:
	.zero		0
	.zero		64


//--------------------- .nv.constant0._Z15addKernel_floatPfPKfS1_iii --------------------------
	.section	.nv.constant0._Z15addKernel_floatPfPKfS1_iii,"a",@progbits
	.sectionflags	@""
	.align	4
.nv.constant0._Z15addKernel_floatPfPKfS1_iii:
	.zero		932


//--------------------- .nv.constant0._Z16addKernel_doublePdPKdS1_iii --------------------------
	.section	.nv.constant0._Z16addKernel_doublePdPKdS1_iii,"a",@progbits
	.sectionflags	@""
	.align	4
.nv.constant0._Z16addKernel_doublePdPKdS1_iii:
	.zero		932


//--------------------- SYMBOLS --------------------------

	.type		.nv.reservedSmem.offset0,@object
	.size		.nv.reservedSmem.offset0,0x4
